// auto-generated by cutlass_sweep.gemm — config: {"arch": "sm_90", "cluster_m": 4, "cluster_n": 4, "dtype": "int8", "dtype_b": "int8", "layout": "nt", "stages": 0, "tile_k": 64, "tile_m": 256, "tile_n": 256}
#include "cutlass/cutlass.h"
#include "cutlass/gemm/collective/collective_builder.hpp"
#include "cutlass/gemm/device/gemm_universal_adapter.h"
#include "cutlass/gemm/kernel/gemm_universal.hpp"
#include "cutlass/epilogue/collective/collective_builder.hpp"

using ElemA = int8_t;
using ElemB = int8_t;
using ElemCD = int8_t;
using Acc  = int32_t;
using TileShape    = cute::Shape<cute::_256, cute::_256, cute::_64>;
using ClusterShape = cute::Shape<cute::_4, cute::_4, cute::_1>;

using CollectiveEpilogue = typename cutlass::epilogue::collective::CollectiveBuilder<
    cutlass::arch::Sm90, cutlass::arch::OpClassTensorOp,
    TileShape, ClusterShape,
    cutlass::epilogue::collective::EpilogueTileAuto,
    Acc, Acc,
    ElemCD, cutlass::layout::RowMajor, 128 / cutlass::sizeof_bits<ElemCD>::value,
    ElemCD, cutlass::layout::RowMajor, 128 / cutlass::sizeof_bits<ElemCD>::value,
    cutlass::epilogue::collective::EpilogueScheduleAuto
  >::CollectiveOp;

using CollectiveMainloop = typename cutlass::gemm::collective::CollectiveBuilder<
    cutlass::arch::Sm90, cutlass::arch::OpClassTensorOp,
    ElemA, cutlass::layout::RowMajor, 128 / cutlass::sizeof_bits<ElemA>::value,
    ElemB, cutlass::layout::ColumnMajor, 128 / cutlass::sizeof_bits<ElemB>::value,
    Acc,
    TileShape, ClusterShape,
    cutlass::gemm::collective::StageCountAutoCarveout<static_cast<int>(sizeof(typename CollectiveEpilogue::SharedStorage))>,
    cutlass::gemm::collective::KernelScheduleAuto
  >::CollectiveOp;

using GemmKernel = cutlass::gemm::kernel::GemmUniversal<
    cute::Shape<int,int,int,int>,
    CollectiveMainloop,
    CollectiveEpilogue
>;
using Gemm = cutlass::gemm::device::GemmUniversalAdapter<GemmKernel>;

// Force the device kernel symbol into the cubin without needing a host main.
auto* _anchor = &cutlass::device_kernel<GemmKernel>;


// ===== COMPILED SASS (sm_90a) =====

	.target	sm_90a

	.elftype	@"ET_EXEC"


//--------------------- .note.nv.tkinfo           --------------------------
	.section	.note.nv.tkinfo,"",@"SHT_NOTE"
	.sectionflags	@"SHF_NOTE_NV_TKINFO"
	.tkinfo
        /*0018*/ 	.word	0x00000002
        /*0030*/ 	.string	""
        /*0030*/ 	.string	"ptxas"
        /*0030*/ 	.string	"Cuda compilation tools, release 13.0, V13.0.88"
        /*0030*/ 	.string	"Build cuda_13.0.r13.0/compiler.36424714_0"
        /*0030*/ 	.string	"-arch sm_90a -m 64 "



//--------------------- .note.nv.cuinfo           --------------------------
	.section	.note.nv.cuinfo,"",@"SHT_NOTE"
	.sectionflags	@"SHF_NOTE_NV_CUINFO"
        /*0018*/ 	.short	0x0002
        /*001a*/ 	.short	0x005a
        /*001c*/ 	.short	0x0082
	.zero		2


//--------------------- .nv.info                  --------------------------
	.section	.nv.info,"",@"SHT_CUDA_INFO"
	.align	4


	//----- nvinfo : EIATTR_REGCOUNT
	.align		4
        /*0000*/ 	.byte	0x04, 0x2f
        /*0002*/ 	.short	(.L_15 - .L_14)
	.align		4
.L_14:
        /*0004*/ 	.word	index@(_ZN7cutlass13device_kernelINS_4gemm6kernel13GemmUniversalIN4cute5tupleIJiiiiEEENS1_10collective13CollectiveMmaINS1_34MainloopSm90TmaGmmaWarpSpecializedILi7ENS5_IJNS4_1CILi4EEESB_NSA_ILi1EEEEEENS1_35KernelTmaWarpSpecializedCooperativeEEENS5_IJNSA_ILi256EEESG_NSA_ILi64EEEEEEaNS5_IJlSC_lEEEaSJ_NS4_8TiledMMAINS4_8MMA_AtomIJNS4_4SM904GMMA27MMA_64x256x32_S32S8S8_SS_TNEEEENS4_6LayoutINS5_IJNSA_ILi2EEESC_SC_EEENS5_IJSC_NSA_ILi0EEEST_EEEEENS5_IJNS4_10UnderscoreESW_SW_EEEEENS4_23SM90_TMA_LOAD_MULTICASTENS4_14ComposedLayoutINS4_7SwizzleILi2ELi4ELi3EEENS4_18smem_ptr_flag_bitsILi8EEENSQ_INS5_IJNSA_ILi8EEESH_EEENS5_IJSH_SC_EEEEEEEvNS4_8identityESZ_S19_vS1A_EENS_8epilogue10collective6detail29Sm90TmaWarpSpecializedAdapterINS1D_15DefaultEpilogueIaSJ_SJ_NS1C_6thread17LinearCombinationIaLi1EiiLNS1H_9ScaleType4KindE0ELNS_15FloatRoundStyleE2EaEENS1_15EpilogueDefaultEEEEEvvEEEEvNT_6ParamsE)
        /*0008*/ 	.word	0x000000a8


	//----- nvinfo : EIATTR_FRAME_SIZE
	.align		4
.L_15:
        /*000c*/ 	.byte	0x04, 0x11
        /*000e*/ 	.short	(.L_17 - .L_16)
	.align		4
.L_16:
        /*0010*/ 	.word	index@(_ZN7cutlass13device_kernelINS_4gemm6kernel13GemmUniversalIN4cute5tupleIJiiiiEEENS1_10collective13CollectiveMmaINS1_34MainloopSm90TmaGmmaWarpSpecializedILi7ENS5_IJNS4_1CILi4EEESB_NSA_ILi1EEEEEENS1_35KernelTmaWarpSpecializedCooperativeEEENS5_IJNSA_ILi256EEESG_NSA_ILi64EEEEEEaNS5_IJlSC_lEEEaSJ_NS4_8TiledMMAINS4_8MMA_AtomIJNS4_4SM904GMMA27MMA_64x256x32_S32S8S8_SS_TNEEEENS4_6LayoutINS5_IJNSA_ILi2EEESC_SC_EEENS5_IJSC_NSA_ILi0EEEST_EEEEENS5_IJNS4_10UnderscoreESW_SW_EEEEENS4_23SM90_TMA_LOAD_MULTICASTENS4_14ComposedLayoutINS4_7SwizzleILi2ELi4ELi3EEENS4_18smem_ptr_flag_bitsILi8EEENSQ_INS5_IJNSA_ILi8EEESH_EEENS5_IJSH_SC_EEEEEEEvNS4_8identityESZ_S19_vS1A_EENS_8epilogue10collective6detail29Sm90TmaWarpSpecializedAdapterINS1D_15DefaultEpilogueIaSJ_SJ_NS1C_6thread17LinearCombinationIaLi1EiiLNS1H_9ScaleType4KindE0ELNS_15FloatRoundStyleE2EaEENS1_15EpilogueDefaultEEEEEvvEEEEvNT_6ParamsE)
        /*0014*/ 	.word	0x000004c0


	//----- nvinfo : EIATTR_MIN_STACK_SIZE
	.align		4
.L_17:
        /*0018*/ 	.byte	0x04, 0x12
        /*001a*/ 	.short	(.L_19 - .L_18)
	.align		4
.L_18:
        /*001c*/ 	.word	index@(_ZN7cutlass13device_kernelINS_4gemm6kernel13GemmUniversalIN4cute5tupleIJiiiiEEENS1_10collective13CollectiveMmaINS1_34MainloopSm90TmaGmmaWarpSpecializedILi7ENS5_IJNS4_1CILi4EEESB_NSA_ILi1EEEEEENS1_35KernelTmaWarpSpecializedCooperativeEEENS5_IJNSA_ILi256EEESG_NSA_ILi64EEEEEEaNS5_IJlSC_lEEEaSJ_NS4_8TiledMMAINS4_8MMA_AtomIJNS4_4SM904GMMA27MMA_64x256x32_S32S8S8_SS_TNEEEENS4_6LayoutINS5_IJNSA_ILi2EEESC_SC_EEENS5_IJSC_NSA_ILi0EEEST_EEEEENS5_IJNS4_10UnderscoreESW_SW_EEEEENS4_23SM90_TMA_LOAD_MULTICASTENS4_14ComposedLayoutINS4_7SwizzleILi2ELi4ELi3EEENS4_18smem_ptr_flag_bitsILi8EEENSQ_INS5_IJNSA_ILi8EEESH_EEENS5_IJSH_SC_EEEEEEEvNS4_8identityESZ_S19_vS1A_EENS_8epilogue10collective6detail29Sm90TmaWarpSpecializedAdapterINS1D_15DefaultEpilogueIaSJ_SJ_NS1C_6thread17LinearCombinationIaLi1EiiLNS1H_9ScaleType4KindE0ELNS_15FloatRoundStyleE2EaEENS1_15EpilogueDefaultEEEEEvvEEEEvNT_6ParamsE)
        /*0020*/ 	.word	0x000004c0
.L_19:


//--------------------- .nv.compat                --------------------------
	.section	.nv.compat,"",@"SHT_CUDA_COMPAT_INFO"
	.align	4
        /*0000*/ 	.byte	0x02, 0x09, 0x01, 0x00, 0x02, 0x02, 0x04, 0x00, 0x02, 0x05, 0x05, 0x00, 0x03, 0x07, 0x01, 0x01
        /*0010*/ 	.byte	0x02, 0x03, 0x01, 0x00, 0x02, 0x06, 0x01, 0x00, 0x04, 0x0b, 0x08, 0x00, 0x00, 0x00, 0x00, 0x00
        /*0020*/ 	.byte	0x00, 0x00, 0x00, 0x00


//--------------------- .nv.info._ZN7cutlass13device_kernelINS_4gemm6kernel13GemmUniversalIN4cute5tupleIJiiiiEEENS1_10collective13CollectiveMmaINS1_34MainloopSm90TmaGmmaWarpSpecializedILi7ENS5_IJNS4_1CILi4EEESB_NSA_ILi1EEEEEENS1_35KernelTmaWarpSpecializedCooperativeEEENS5_IJNSA_ILi256EEESG_NSA_ILi64EEEEEEaNS5_IJlSC_lEEEaSJ_NS4_8TiledMMAINS4_8MMA_AtomIJNS4_4SM904GMMA27MMA_64x256x32_S32S8S8_SS_TNEEEENS4_6LayoutINS5_IJNSA_ILi2EEESC_SC_EEENS5_IJSC_NSA_ILi0EEEST_EEEEENS5_IJNS4_10UnderscoreESW_SW_EEEEENS4_23SM90_TMA_LOAD_MULTICASTENS4_14ComposedLayoutINS4_7SwizzleILi2ELi4ELi3EEENS4_18smem_ptr_flag_bitsILi8EEENSQ_INS5_IJNSA_ILi8EEESH_EEENS5_IJSH_SC_EEEEEEEvNS4_8identityESZ_S19_vS1A_EENS_8epilogue10collective6detail29Sm90TmaWarpSpecializedAdapterINS1D_15DefaultEpilogueIaSJ_SJ_NS1C_6thread17LinearCombinationIaLi1EiiLNS1H_9ScaleType4KindE0ELNS_15FloatRoundStyleE2EaEENS1_15EpilogueDefaultEEEEEvvEEEEvNT_6ParamsE --------------------------
	.section	.nv.info._ZN7cutlass13device_kernelINS_4gemm6kernel13GemmUniversalIN4cute5tupleIJiiiiEEENS1_10collective13CollectiveMmaINS1_34MainloopSm90TmaGmmaWarpSpecializedILi7ENS5_IJNS4_1CILi4EEESB_NSA_ILi1EEEEEENS1_35KernelTmaWarpSpecializedCooperativeEEENS5_IJNSA_ILi256EEESG_NSA_ILi64EEEEEEaNS5_IJlSC_lEEEaSJ_NS4_8TiledMMAINS4_8MMA_AtomIJNS4_4SM904GMMA27MMA_64x256x32_S32S8S8_SS_TNEEEENS4_6LayoutINS5_IJNSA_ILi2EEESC_SC_EEENS5_IJSC_NSA_ILi0EEEST_EEEEENS5_IJNS4_10UnderscoreESW_SW_EEEEENS4_23SM90_TMA_LOAD_MULTICASTENS4_14ComposedLayoutINS4_7SwizzleILi2ELi4ELi3EEENS4_18smem_ptr_flag_bitsILi8EEENSQ_INS5_IJNSA_ILi8EEESH_EEENS5_IJSH_SC_EEEEEEEvNS4_8identityESZ_S19_vS1A_EENS_8epilogue10collective6detail29Sm90TmaWarpSpecializedAdapterINS1D_15DefaultEpilogueIaSJ_SJ_NS1C_6thread17LinearCombinationIaLi1EiiLNS1H_9ScaleType4KindE0ELNS_15FloatRoundStyleE2EaEENS1_15EpilogueDefaultEEEEEvvEEEEvNT_6ParamsE,"",@"SHT_CUDA_INFO"
	.sectionflags	@""
	.align	4


	//----- nvinfo : EIATTR_CUDA_API_VERSION
	.align		4
        /*0000*/ 	.byte	0x04, 0x37
        /*0002*/ 	.short	(.L_21 - .L_20)
.L_20:
        /*0004*/ 	.word	0x00000082


	//----- nvinfo : EIATTR_KPARAM_INFO
	.align		4
.L_21:
        /*0008*/ 	.byte	0x04, 0x17
        /*000a*/ 	.short	(.L_23 - .L_22)
.L_22:
        /*000c*/ 	.word	0x00000000
        /*0010*/ 	.short	0x0000
        /*0012*/ 	.short	0x0070
        /*0014*/ 	.byte	0x00, 0xf0, 0x01, 0x10


	//----- nvinfo : EIATTR_SPARSE_MMA_MASK
	.align		4
.L_23:
        /*0018*/ 	.byte	0x03, 0x50
        /*001a*/ 	.short	0x0000


	//----- nvinfo : EIATTR_MAXREG_COUNT
	.align		4
        /*001c*/ 	.byte	0x03, 0x1b
        /*001e*/ 	.short	0x00a8


	//----- nvinfo : EIATTR_NUM_BARRIERS
	.align		4
        /*0020*/ 	.byte	0x02, 0x4c
        /*0022*/ 	.byte	0x01
	.zero		1


	//----- nvinfo : EIATTR_EXTERNS
	.align		4
        /*0024*/ 	.byte	0x04, 0x0f
        /*0026*/ 	.short	(.L_25 - .L_24)


	//   ....[0]....
	.align		4
.L_24:
        /*0028*/ 	.word	index@(__assertfail)


	//----- nvinfo : EIATTR_ANNOTATIONS
	.align		4
.L_25:
        /*002c*/ 	.byte	0x04, 0x55
        /*002e*/ 	.short	(.L_27 - .L_26)


	//   ....[0]....
.L_26:
        /*0030*/ 	.word	0x00000001
        /*0034*/ 	.byte	0x80, 0x0a, 0x00, 0x00, 0x01, 0x00, 0x00, 0x00, 0x90, 0x0a, 0x00, 0x00, 0x01, 0x00, 0x00, 0x00
        /* <DEDUP_REMOVED lines=381> */
        /*1814*/ 	.byte	0xc0, 0x3d, 0x01, 0x00, 0x01, 0x00, 0x00, 0x00, 0xe0, 0x3d, 0x01, 0x00


	//----- nvinfo : EIATTR_MERCURY_ISA_VERSION
	.align		4
.L_27:
        /*1820*/ 	.byte	0x03, 0x5f
        /*1822*/ 	.short	0x0101


	//----- nvinfo : EIATTR_INT_WARP_WIDE_INSTR_OFFSETS
	.align		4
        /*1824*/ 	.byte	0x04, 0x31
        /*1826*/ 	.short	(.L_29 - .L_28)


	//   ....[0]....
.L_28:
        /*1828*/ 	.word	0x000005f0


	//   ....[1]....
        /*182c*/ 	.word	0x00000620


	//   ....[2]....
        /*1830*/ 	.word	0x00000790


	//----- nvinfo : EIATTR_COOP_GROUP_MASK_REGIDS
	.align		4
.L_29:
        /*1834*/ 	.byte	0x04, 0x29
        /*1836*/ 	.short	(.L_31 - .L_30)


	//   ....[0]....
.L_30:
        /*1838*/ 	.word	0xffffffff


	//   ....[1]....
        /*183c*/ 	.word	0xffffffff


	//   ....[2]....
        /*1840*/ 	.word	0xffffffff


	//   ....[3]....
        /*1844*/ 	.word	0xffffffff


	//   ....[4]....
        /*1848*/ 	.word	0xffffffff


	//   ....[5]....
        /*184c*/ 	.word	0xffffffff


	//----- nvinfo : EIATTR_COOP_GROUP_INSTR_OFFSETS
	.align		4
.L_31:
        /*1850*/ 	.byte	0x04, 0x28
        /*1852*/ 	.short	(.L_33 - .L_32)


	//   ....[0]....
.L_32:
        /*1854*/ 	.word	0x00000070


	//   ....[1]....
        /*1858*/ 	.word	0x00000080


	//   ....[2]....
        /*185c*/ 	.word	0x000001a0


	//   ....[3]....
        /*1860*/ 	.word	0x00000430


	//   ....[4]....
        /*1864*/ 	.word	0x000008c0


	//   ....[5]....
        /*1868*/ 	.word	0x00001490


	//----- nvinfo : EIATTR_REG_RECONFIG
	.align		4
.L_33:
        /*186c*/ 	.byte	0x01, 0x54
	.zero		2


	//----- nvinfo : EIATTR_SYSCALL_OFFSETS
	.align		4
        /*1870*/ 	.byte	0x04, 0x46
        /*1872*/ 	.short	(.L_35 - .L_34)


	//   ....[0]....
.L_34:
        /*1874*/ 	.word	0x00001650


	//----- nvinfo : EIATTR_MBARRIER_INSTR_OFFSETS
	.align		4
.L_35:
        /*1878*/ 	.byte	0x04, 0x39
        /*187a*/ 	.short	(.L_37 - .L_36)


	//   ....[0]....
.L_36:
        /*187c*/ 	.word	0x00000320
        /*1880*/ 	.word	0x000000ff
        /*1884*/ 	.word	0x00000000
        /*1888*/ 	.short	0x0100
        /*188a*/ 	.byte	0x08
	.zero		1


	//   ....[1]....
        /*188c*/ 	.word	0x00000330
        /*1890*/ 	.word	0x000000ff
        /*1894*/ 	.word	0x00000038
        /*1898*/ 	.short	0x0100
        /*189a*/ 	.byte	0x08
	.zero		1


	//   ....[2]....
        /*189c*/ 	.word	0x00000340
        /*18a0*/ 	.word	0x000000ff
        /*18a4*/ 	.word	0x00000008
        /*18a8*/ 	.short	0x0100
        /*18aa*/ 	.byte	0x08
	.zero		1


	//   ....[3]....
        /*18ac*/ 	.word	0x00000350
        /*18b0*/ 	.word	0x000000ff
        /*18b4*/ 	.word	0x00000040
        /*18b8*/ 	.short	0x0100
        /*18ba*/ 	.byte	0x08
	.zero		1


	//   ....[4]....
        /*18bc*/ 	.word	0x00000360
        /*18c0*/ 	.word	0x000000ff
        /*18c4*/ 	.word	0x00000010
        /*18c8*/ 	.short	0x0100
        /*18ca*/ 	.byte	0x08
	.zero		1


	//   ....[5]....
        /*18cc*/ 	.word	0x00000370
        /*18d0*/ 	.word	0x000000ff
        /*18d4*/ 	.word	0x00000048
        /*18d8*/ 	.short	0x0100
        /*18da*/ 	.byte	0x08
	.zero		1


	//   ....[6]....
        /*18dc*/ 	.word	0x00000380
        /*18e0*/ 	.word	0x000000ff
        /*18e4*/ 	.word	0x00000018
        /*18e8*/ 	.short	0x0100
        /*18ea*/ 	.byte	0x08
	.zero		1


	//   ....[7]....
        /*18ec*/ 	.word	0x00000390
        /*18f0*/ 	.word	0x000000ff
        /*18f4*/ 	.word	0x00000050
        /*18f8*/ 	.short	0x0100
        /*18fa*/ 	.byte	0x08
	.zero		1


	//   ....[8]....
        /*18fc*/ 	.word	0x000003a0
        /*1900*/ 	.word	0x000000ff
        /*1904*/ 	.word	0x00000020
        /*1908*/ 	.short	0x0100
        /*190a*/ 	.byte	0x08
	.zero		1


	//   ....[9]....
        /*190c*/ 	.word	0x000003b0
        /*1910*/ 	.word	0x000000ff
        /*1914*/ 	.word	0x00000058
        /*1918*/ 	.short	0x0100
        /*191a*/ 	.byte	0x08
	.zero		1


	//   ....[10]....
        /*191c*/ 	.word	0x000003c0
        /*1920*/ 	.word	0x000000ff
        /*1924*/ 	.word	0x00000028
        /*1928*/ 	.short	0x0100
        /*192a*/ 	.byte	0x08
	.zero		1


	//   ....[11]....
        /*192c*/ 	.word	0x000003d0
        /*1930*/ 	.word	0x000000ff
        /*1934*/ 	.word	0x00000060
        /*1938*/ 	.short	0x0100
        /*193a*/ 	.byte	0x08
	.zero		1


	//   ....[12]....
        /*193c*/ 	.word	0x000003e0
        /*1940*/ 	.word	0x000000ff
        /*1944*/ 	.word	0x00000030
        /*1948*/ 	.short	0x0100
        /*194a*/ 	.byte	0x08
	.zero		1


	//   ....[13]....
        /*194c*/ 	.word	0x000003f0
        /*1950*/ 	.word	0x000000ff
        /*1954*/ 	.word	0x00000068
        /*1958*/ 	.short	0x0100
        /*195a*/ 	.byte	0x08
	.zero		1


	//   ....[14]....
        /*195c*/ 	.word	0x000007e0
        /*1960*/ 	.word	0x000000ff
        /*1964*/ 	.word	0x00000080
        /*1968*/ 	.short	0x0100
        /*196a*/ 	.byte	0x06
	.zero		1


	//   ....[15]....
        /*196c*/ 	.word	0x00000820
        /*1970*/ 	.word	0x000000ff
        /*1974*/ 	.word	0x00000088
        /*1978*/ 	.short	0x0100
        /*197a*/ 	.byte	0x06
	.zero		1


	//   ....[16]....
        /*197c*/ 	.word	0x00001730
        /*1980*/ 	.word	0x00000003
        /*1984*/ 	.word	0x00000000
        /*1988*/ 	.short	0x010a
        /*198a*/ 	.byte	0x3f
	.zero		1


	//   ....[17]....
        /*198c*/ 	.word	0x00001770
        /*1990*/ 	.word	0x00000003
        /*1994*/ 	.word	0x00000000
        /*1998*/ 	.short	0x010a
        /*199a*/ 	.byte	0x3f
	.zero		1


	//   ....[18]....
        /*199c*/ 	.word	0x00002cd0
        /*19a0*/ 	.word	0x00000004
        /*19a4*/ 	.word	0x00000000
        /*19a8*/ 	.short	0x010a
        /*19aa*/ 	.byte	0x3f
	.zero		1


	//   ....[19]....
        /*19ac*/ 	.word	0x00002d10
        /*19b0*/ 	.word	0x00000004
        /*19b4*/ 	.word	0x00000000
        /*19b8*/ 	.short	0x010a
        /*19ba*/ 	.byte	0x3f
	.zero		1


	//   ....[20]....
        /*19bc*/ 	.word	0x00004d20
        /*19c0*/ 	.word	0x00000004
        /*19c4*/ 	.word	0x00000000
        /*19c8*/ 	.short	0x0101
        /*19ca*/ 	.byte	0x3f
	.zero		1


	//   ....[21]....
        /*19cc*/ 	.word	0x00004f50
        /*19d0*/ 	.word	0x00000000
        /*19d4*/ 	.word	0x00000000
        /*19d8*/ 	.short	0x0101
        /*19da*/ 	.byte	0x3f
	.zero		1


	//   ....[22]....
        /*19dc*/ 	.word	0x00013930
        /*19e0*/ 	.word	0x0000000a
        /*19e4*/ 	.word	0x00000038
        /*19e8*/ 	.short	0x010a
        /*19ea*/ 	.byte	0x3f
	.zero		1


	//   ....[23]....
        /*19ec*/ 	.word	0x00013cf0
        /*19f0*/ 	.word	0x00000003
        /*19f4*/ 	.word	0x00000088
        /*19f8*/ 	.short	0x0101
        /*19fa*/ 	.byte	0x3f
	.zero		1


	//   ....[24]....
        /*19fc*/ 	.word	0x000144e0
        /*1a00*/ 	.word	0x00000005
        /*1a04*/ 	.word	0x00000000
        /*1a08*/ 	.short	0x010a
        /*1a0a*/ 	.byte	0x3f
	.zero		1


	//   ....[25]....
        /*1a0c*/ 	.word	0x00014570
        /*1a10*/ 	.word	0x00000007
        /*1a14*/ 	.word	0x00000000
        /*1a18*/ 	.short	0x010a
        /*1a1a*/ 	.byte	0x3f
	.zero		1


	//   ....[26]....
        /*1a1c*/ 	.word	0x00014600
        /*1a20*/ 	.word	0x00000007
        /*1a24*/ 	.word	0x00000000
        /*1a28*/ 	.short	0x010a
        /*1a2a*/ 	.byte	0x3f
	.zero		1


	//   ....[27]....
        /*1a2c*/ 	.word	0x00014690
        /*1a30*/ 	.word	0x00000007
        /*1a34*/ 	.word	0x00000000
        /*1a38*/ 	.short	0x010a
        /*1a3a*/ 	.byte	0x3f
	.zero		1


	//   ....[28]....
        /*1a3c*/ 	.word	0x00014720
        /*1a40*/ 	.word	0x00000007
        /*1a44*/ 	.word	0x00000000
        /*1a48*/ 	.short	0x010a
        /*1a4a*/ 	.byte	0x3f
	.zero		1


	//   ....[29]....
        /*1a4c*/ 	.word	0x000147b0
        /*1a50*/ 	.word	0x00000007
        /*1a54*/ 	.word	0x00000000
        /*1a58*/ 	.short	0x010a
        /*1a5a*/ 	.byte	0x3f
	.zero		1


	//   ....[30]....
        /*1a5c*/ 	.word	0x00014840
        /*1a60*/ 	.word	0x00000003
        /*1a64*/ 	.word	0x00000000
        /*1a68*/ 	.short	0x010a
        /*1a6a*/ 	.byte	0x3f
	.zero		1


	//   ....[31]....
        /*1a6c*/ 	.word	0x000148a0
        /*1a70*/ 	.word	0x00000003
        /*1a74*/ 	.word	0x00000000
        /*1a78*/ 	.short	0x010a
        /*1a7a*/ 	.byte	0x3f
	.zero		1


	//   ....[32]....
        /*1a7c*/ 	.word	0x000148f0
        /*1a80*/ 	.word	0x00000004
        /*1a84*/ 	.word	0x00000000
        /*1a88*/ 	.short	0x010a
        /*1a8a*/ 	.byte	0x3f
	.zero		1


	//   ....[33]....
        /*1a8c*/ 	.word	0x000149c0
        /*1a90*/ 	.word	0x0000000a
        /*1a94*/ 	.word	0x00000038
        /*1a98*/ 	.short	0x010a
        /*1a9a*/ 	.byte	0x3f
	.zero		1


	//   ....[34]....
        /*1a9c*/ 	.word	0x00014a90
        /*1aa0*/ 	.word	0x00000005
        /*1aa4*/ 	.word	0x00000000
        /*1aa8*/ 	.short	0x010a
        /*1aaa*/ 	.byte	0x3f
	.zero		1


	//   ....[35]....
        /*1aac*/ 	.word	0x00014ae0
        /*1ab0*/ 	.word	0x00000007
        /*1ab4*/ 	.word	0x00000000
        /*1ab8*/ 	.short	0x010a
        /*1aba*/ 	.byte	0x3f
	.zero		1


	//   ....[36]....
        /*1abc*/ 	.word	0x00014b30
        /*1ac0*/ 	.word	0x00000007
        /*1ac4*/ 	.word	0x00000000
        /*1ac8*/ 	.short	0x010a
        /*1aca*/ 	.byte	0x3f
	.zero		1


	//   ....[37]....
        /*1acc*/ 	.word	0x00014b80
        /*1ad0*/ 	.word	0x00000007
        /*1ad4*/ 	.word	0x00000000
        /*1ad8*/ 	.short	0x010a
        /*1ada*/ 	.byte	0x3f
	.zero		1


	//   ....[38]....
        /*1adc*/ 	.word	0x00014bd0
        /*1ae0*/ 	.word	0x00000007
        /*1ae4*/ 	.word	0x00000000
        /*1ae8*/ 	.short	0x010a
        /*1aea*/ 	.byte	0x3f
	.zero		1


	//   ....[39]....
        /*1aec*/ 	.word	0x00014c20
        /*1af0*/ 	.word	0x00000007
        /*1af4*/ 	.word	0x00000000
        /*1af8*/ 	.short	0x010a
        /*1afa*/ 	.byte	0x3f
	.zero		1


	//----- nvinfo : EIATTR_NUM_MBARRIERS
	.align		4
.L_37:
        /*1afc*/ 	.byte	0x03, 0x38
        /*1afe*/ 	.short	0x0010


	//----- nvinfo : EIATTR_EXIT_INSTR_OFFSETS
	.align		4
        /*1b00*/ 	.byte	0x04, 0x1c
        /*1b02*/ 	.short	(.L_39 - .L_38)


	//   ....[0]....
.L_38:
        /*1b04*/ 	.word	0x00000b20


	//   ....[1]....
        /*1b08*/ 	.word	0x000013b0


	//   ....[2]....
        /*1b0c*/ 	.word	0x00012e40


	//   ....[3]....
        /*1b10*/ 	.word	0x00013460


	//   ....[4]....
        /*1b14*/ 	.word	0x00014890


	//----- nvinfo : EIATTR_MAX_THREADS
	.align		4
.L_39:
        /*1b18*/ 	.byte	0x04, 0x05
        /*1b1a*/ 	.short	(.L_41 - .L_40)
.L_40:
        /*1b1c*/ 	.word	0x00000180
        /*1b20*/ 	.word	0x00000001
        /*1b24*/ 	.word	0x00000001


	//----- nvinfo : EIATTR_CRS_STACK_SIZE
	.align		4
.L_41:
        /*1b28*/ 	.byte	0x04, 0x1e
        /*1b2a*/ 	.short	(.L_43 - .L_42)
.L_42:
        /*1b2c*/ 	.word	0x00000000


	//----- nvinfo : EIATTR_CBANK_PARAM_SIZE
	.align		4
.L_43:
        /*1b30*/ 	.byte	0x03, 0x19
        /*1b32*/ 	.short	0x0470


	//----- nvinfo : EIATTR_PARAM_CBANK
	.align		4
        /*1b34*/ 	.byte	0x04, 0x0a
        /*1b36*/ 	.short	(.L_45 - .L_44)
	.align		4
.L_44:
        /*1b38*/ 	.word	index@(.nv.constant0._ZN7cutlass13device_kernelINS_4gemm6kernel13GemmUniversalIN4cute5tupleIJiiiiEEENS1_10collective13CollectiveMmaINS1_34MainloopSm90TmaGmmaWarpSpecializedILi7ENS5_IJNS4_1CILi4EEESB_NSA_ILi1EEEEEENS1_35KernelTmaWarpSpecializedCooperativeEEENS5_IJNSA_ILi256EEESG_NSA_ILi64EEEEEEaNS5_IJlSC_lEEEaSJ_NS4_8TiledMMAINS4_8MMA_AtomIJNS4_4SM904GMMA27MMA_64x256x32_S32S8S8_SS_TNEEEENS4_6LayoutINS5_IJNSA_ILi2EEESC_SC_EEENS5_IJSC_NSA_ILi0EEEST_EEEEENS5_IJNS4_10UnderscoreESW_SW_EEEEENS4_23SM90_TMA_LOAD_MULTICASTENS4_14ComposedLayoutINS4_7SwizzleILi2ELi4ELi3EEENS4_18smem_ptr_flag_bitsILi8EEENSQ_INS5_IJNSA_ILi8EEESH_EEENS5_IJSH_SC_EEEEEEEvNS4_8identityESZ_S19_vS1A_EENS_8epilogue10collective6detail29Sm90TmaWarpSpecializedAdapterINS1D_15DefaultEpilogueIaSJ_SJ_NS1C_6thread17LinearCombinationIaLi1EiiLNS1H_9ScaleType4KindE0ELNS_15FloatRoundStyleE2EaEENS1_15EpilogueDefaultEEEEEvvEEEEvNT_6ParamsE)
        /*1b3c*/ 	.short	0x0210
        /*1b3e*/ 	.short	0x0470


	//----- nvinfo : EIATTR_SW_WAR
	.align		4
.L_45:
        /*1b40*/ 	.byte	0x04, 0x36
        /*1b42*/ 	.short	(.L_47 - .L_46)
.L_46:
        /*1b44*/ 	.word	0x00000008
.L_47:


//--------------------- .nv.callgraph             --------------------------
	.section	.nv.callgraph,"",@"SHT_CUDA_CALLGRAPH"
	.align	4
	.sectionentsize	8
	.align		4
        /*0000*/ 	.word	0x00000000
	.align		4
        /*0004*/ 	.word	0xffffffff
	.align		4
        /*0008*/ 	.word	index@(_ZN7cutlass13device_kernelINS_4gemm6kernel13GemmUniversalIN4cute5tupleIJiiiiEEENS1_10collective13CollectiveMmaINS1_34MainloopSm90TmaGmmaWarpSpecializedILi7ENS5_IJNS4_1CILi4EEESB_NSA_ILi1EEEEEENS1_35KernelTmaWarpSpecializedCooperativeEEENS5_IJNSA_ILi256EEESG_NSA_ILi64EEEEEEaNS5_IJlSC_lEEEaSJ_NS4_8TiledMMAINS4_8MMA_AtomIJNS4_4SM904GMMA27MMA_64x256x32_S32S8S8_SS_TNEEEENS4_6LayoutINS5_IJNSA_ILi2EEESC_SC_EEENS5_IJSC_NSA_ILi0EEEST_EEEEENS5_IJNS4_10UnderscoreESW_SW_EEEEENS4_23SM90_TMA_LOAD_MULTICASTENS4_14ComposedLayoutINS4_7SwizzleILi2ELi4ELi3EEENS4_18smem_ptr_flag_bitsILi8EEENSQ_INS5_IJNSA_ILi8EEESH_EEENS5_IJSH_SC_EEEEEEEvNS4_8identityESZ_S19_vS1A_EENS_8epilogue10collective6detail29Sm90TmaWarpSpecializedAdapterINS1D_15DefaultEpilogueIaSJ_SJ_NS1C_6thread17LinearCombinationIaLi1EiiLNS1H_9ScaleType4KindE0ELNS_15FloatRoundStyleE2EaEENS1_15EpilogueDefaultEEEEEvvEEEEvNT_6ParamsE)
	.align		4
        /*000c*/ 	.word	index@(__assertfail)
	.align		4
        /*0010*/ 	.word	0x00000000
	.align		4
        /*0014*/ 	.word	0xfffffffe
	.align		4
        /*0018*/ 	.word	0x00000000
	.align		4
        /*001c*/ 	.word	0xfffffffd
	.align		4
        /*0020*/ 	.word	0x00000000
	.align		4
        /*0024*/ 	.word	0xfffffffc


//--------------------- .nv.constant4             --------------------------
	.section	.nv.constant4,"a",@progbits
	.align	8
	.align		8
.nv.constant4:
        /*0000*/ 	.dword	__assertfail
	.align		8
        /*0008*/ 	.dword	__unnamed_1
	.align		8
        /*0010*/ 	.dword	_ZN40_INTERNAL_21907e53_4_k_cu_8f091e18_182184cuda3std3__45__cpo5beginE
	.align		8
        /*0018*/ 	.dword	_ZN40_INTERNAL_21907e53_4_k_cu_8f091e18_182184cuda3std3__45__cpo3endE
	.align		8
        /*0020*/ 	.dword	_ZN40_INTERNAL_21907e53_4_k_cu_8f091e18_182184cuda3std3__45__cpo6cbeginE
	.align		8
        /*0028*/ 	.dword	_ZN40_INTERNAL_21907e53_4_k_cu_8f091e18_182184cuda3std3__45__cpo4cendE
	.align		8
        /*0030*/ 	.dword	_ZN40_INTERNAL_21907e53_4_k_cu_8f091e18_182184cuda3std3__442_GLOBAL__N__21907e53_4_k_cu_8f091e18_182186ignoreE
	.align		8
        /*0038*/ 	.dword	_ZN40_INTERNAL_21907e53_4_k_cu_8f091e18_182184cuda3std3__419piecewise_constructE
	.align		8
        /*0040*/ 	.dword	_ZN40_INTERNAL_21907e53_4_k_cu_8f091e18_182184cuda3std3__48in_placeE
	.align		8
        /*0048*/ 	.dword	_ZN40_INTERNAL_21907e53_4_k_cu_8f091e18_182184cuda3std6ranges3__45__cpo4swapE
	.align		8
        /*0050*/ 	.dword	_ZN40_INTERNAL_21907e53_4_k_cu_8f091e18_182184cuda3std6ranges3__45__cpo9iter_moveE
	.align		8
        /*0058*/ 	.dword	_ZN40_INTERNAL_21907e53_4_k_cu_8f091e18_182184cute7productE
	.align		8
        /*0060*/ 	.dword	_ZN40_INTERNAL_21907e53_4_k_cu_8f091e18_182184cute1_E
	.align		8
        /*0068*/ 	.dword	$str$22
	.align		8
        /*0070*/ 	.dword	$str$23


//--------------------- .text._ZN7cutlass13device_kernelINS_4gemm6kernel13GemmUniversalIN4cute5tupleIJiiiiEEENS1_10collective13CollectiveMmaINS1_34MainloopSm90TmaGmmaWarpSpecializedILi7ENS5_IJNS4_1CILi4EEESB_NSA_ILi1EEEEEENS1_35KernelTmaWarpSpecializedCooperativeEEENS5_IJNSA_ILi256EEESG_NSA_ILi64EEEEEEaNS5_IJlSC_lEEEaSJ_NS4_8TiledMMAINS4_8MMA_AtomIJNS4_4SM904GMMA27MMA_64x256x32_S32S8S8_SS_TNEEEENS4_6LayoutINS5_IJNSA_ILi2EEESC_SC_EEENS5_IJSC_NSA_ILi0EEEST_EEEEENS5_IJNS4_10UnderscoreESW_SW_EEEEENS4_23SM90_TMA_LOAD_MULTICASTENS4_14ComposedLayoutINS4_7SwizzleILi2ELi4ELi3EEENS4_18smem_ptr_flag_bitsILi8EEENSQ_INS5_IJNSA_ILi8EEESH_EEENS5_IJSH_SC_EEEEEEEvNS4_8identityESZ_S19_vS1A_EENS_8epilogue10collective6detail29Sm90TmaWarpSpecializedAdapterINS1D_15DefaultEpilogueIaSJ_SJ_NS1C_6thread17LinearCombinationIaLi1EiiLNS1H_9ScaleType4KindE0ELNS_15FloatRoundStyleE2EaEENS1_15EpilogueDefaultEEEEEvvEEEEvNT_6ParamsE --------------------------
	.section	.text._ZN7cutlass13device_kernelINS_4gemm6kernel13GemmUniversalIN4cute5tupleIJiiiiEEENS1_10collective13CollectiveMmaINS1_34MainloopSm90TmaGmmaWarpSpecializedILi7ENS5_IJNS4_1CILi4EEESB_NSA_ILi1EEEEEENS1_35KernelTmaWarpSpecializedCooperativeEEENS5_IJNSA_ILi256EEESG_NSA_ILi64EEEEEEaNS5_IJlSC_lEEEaSJ_NS4_8TiledMMAINS4_8MMA_AtomIJNS4_4SM904GMMA27MMA_64x256x32_S32S8S8_SS_TNEEEENS4_6LayoutINS5_IJNSA_ILi2EEESC_SC_EEENS5_IJSC_NSA_ILi0EEEST_EEEEENS5_IJNS4_10UnderscoreESW_SW_EEEEENS4_23SM90_TMA_LOAD_MULTICASTENS4_14ComposedLayoutINS4_7SwizzleILi2ELi4ELi3EEENS4_18smem_ptr_flag_bitsILi8EEENSQ_INS5_IJNSA_ILi8EEESH_EEENS5_IJSH_SC_EEEEEEEvNS4_8identityESZ_S19_vS1A_EENS_8epilogue10collective6detail29Sm90TmaWarpSpecializedAdapterINS1D_15DefaultEpilogueIaSJ_SJ_NS1C_6thread17LinearCombinationIaLi1EiiLNS1H_9ScaleType4KindE0ELNS_15FloatRoundStyleE2EaEENS1_15EpilogueDefaultEEEEEvvEEEEvNT_6ParamsE,"ax",@progbits
	.align	128
.text._ZN7cutlass13device_kernelINS_4gemm6kernel13GemmUniversalIN4cute5tupleIJiiiiEEENS1_10collective13CollectiveMmaINS1_34MainloopSm90TmaGmmaWarpSpecializedILi7ENS5_IJNS4_1CILi4EEESB_NSA_ILi1EEEEEENS1_35KernelTmaWarpSpecializedCooperativeEEENS5_IJNSA_ILi256EEESG_NSA_ILi64EEEEEEaNS5_IJlSC_lEEEaSJ_NS4_8TiledMMAINS4_8MMA_AtomIJNS4_4SM904GMMA27MMA_64x256x32_S32S8S8_SS_TNEEEENS4_6LayoutINS5_IJNSA_ILi2EEESC_SC_EEENS5_IJSC_NSA_ILi0EEEST_EEEEENS5_IJNS4_10UnderscoreESW_SW_EEEEENS4_23SM90_TMA_LOAD_MULTICASTENS4_14ComposedLayoutINS4_7SwizzleILi2ELi4ELi3EEENS4_18smem_ptr_flag_bitsILi8EEENSQ_INS5_IJNSA_ILi8EEESH_EEENS5_IJSH_SC_EEEEEEEvNS4_8identityESZ_S19_vS1A_EENS_8epilogue10collective6detail29Sm90TmaWarpSpecializedAdapterINS1D_15DefaultEpilogueIaSJ_SJ_NS1C_6thread17LinearCombinationIaLi1EiiLNS1H_9ScaleType4KindE0ELNS_15FloatRoundStyleE2EaEENS1_15EpilogueDefaultEEEEEvvEEEEvNT_6ParamsE:
        .type           _ZN7cutlass13device_kernelINS_4gemm6kernel13GemmUniversalIN4cute5tupleIJiiiiEEENS1_10collective13CollectiveMmaINS1_34MainloopSm90TmaGmmaWarpSpecializedILi7ENS5_IJNS4_1CILi4EEESB_NSA_ILi1EEEEEENS1_35KernelTmaWarpSpecializedCooperativeEEENS5_IJNSA_ILi256EEESG_NSA_ILi64EEEEEEaNS5_IJlSC_lEEEaSJ_NS4_8TiledMMAINS4_8MMA_AtomIJNS4_4SM904GMMA27MMA_64x256x32_S32S8S8_SS_TNEEEENS4_6LayoutINS5_IJNSA_ILi2EEESC_SC_EEENS5_IJSC_NSA_ILi0EEEST_EEEEENS5_IJNS4_10UnderscoreESW_SW_EEEEENS4_23SM90_TMA_LOAD_MULTICASTENS4_14ComposedLayoutINS4_7SwizzleILi2ELi4ELi3EEENS4_18smem_ptr_flag_bitsILi8EEENSQ_INS5_IJNSA_ILi8EEESH_EEENS5_IJSH_SC_EEEEEEEvNS4_8identityESZ_S19_vS1A_EENS_8epilogue10collective6detail29Sm90TmaWarpSpecializedAdapterINS1D_15DefaultEpilogueIaSJ_SJ_NS1C_6thread17LinearCombinationIaLi1EiiLNS1H_9ScaleType4KindE0ELNS_15FloatRoundStyleE2EaEENS1_15EpilogueDefaultEEEEEvvEEEEvNT_6ParamsE,@function
        .size           _ZN7cutlass13device_kernelINS_4gemm6kernel13GemmUniversalIN4cute5tupleIJiiiiEEENS1_10collective13CollectiveMmaINS1_34MainloopSm90TmaGmmaWarpSpecializedILi7ENS5_IJNS4_1CILi4EEESB_NSA_ILi1EEEEEENS1_35KernelTmaWarpSpecializedCooperativeEEENS5_IJNSA_ILi256EEESG_NSA_ILi64EEEEEEaNS5_IJlSC_lEEEaSJ_NS4_8TiledMMAINS4_8MMA_AtomIJNS4_4SM904GMMA27MMA_64x256x32_S32S8S8_SS_TNEEEENS4_6LayoutINS5_IJNSA_ILi2EEESC_SC_EEENS5_IJSC_NSA_ILi0EEEST_EEEEENS5_IJNS4_10UnderscoreESW_SW_EEEEENS4_23SM90_TMA_LOAD_MULTICASTENS4_14ComposedLayoutINS4_7SwizzleILi2ELi4ELi3EEENS4_18smem_ptr_flag_bitsILi8EEENSQ_INS5_IJNSA_ILi8EEESH_EEENS5_IJSH_SC_EEEEEEEvNS4_8identityESZ_S19_vS1A_EENS_8epilogue10collective6detail29Sm90TmaWarpSpecializedAdapterINS1D_15DefaultEpilogueIaSJ_SJ_NS1C_6thread17LinearCombinationIaLi1EiiLNS1H_9ScaleType4KindE0ELNS_15FloatRoundStyleE2EaEENS1_15EpilogueDefaultEEEEEvvEEEEvNT_6ParamsE,(.L_x_593 - _ZN7cutlass13device_kernelINS_4gemm6kernel13GemmUniversalIN4cute5tupleIJiiiiEEENS1_10collective13CollectiveMmaINS1_34MainloopSm90TmaGmmaWarpSpecializedILi7ENS5_IJNS4_1CILi4EEESB_NSA_ILi1EEEEEENS1_35KernelTmaWarpSpecializedCooperativeEEENS5_IJNSA_ILi256EEESG_NSA_ILi64EEEEEEaNS5_IJlSC_lEEEaSJ_NS4_8TiledMMAINS4_8MMA_AtomIJNS4_4SM904GMMA27MMA_64x256x32_S32S8S8_SS_TNEEEENS4_6LayoutINS5_IJNSA_ILi2EEESC_SC_EEENS5_IJSC_NSA_ILi0EEEST_EEEEENS5_IJNS4_10UnderscoreESW_SW_EEEEENS4_23SM90_TMA_LOAD_MULTICASTENS4_14ComposedLayoutINS4_7SwizzleILi2ELi4ELi3EEENS4_18smem_ptr_flag_bitsILi8EEENSQ_INS5_IJNSA_ILi8EEESH_EEENS5_IJSH_SC_EEEEEEEvNS4_8identityESZ_S19_vS1A_EENS_8epilogue10collective6detail29Sm90TmaWarpSpecializedAdapterINS1D_15DefaultEpilogueIaSJ_SJ_NS1C_6thread17LinearCombinationIaLi1EiiLNS1H_9ScaleType4KindE0ELNS_15FloatRoundStyleE2EaEENS1_15EpilogueDefaultEEEEEvvEEEEvNT_6ParamsE)
        .other          _ZN7cutlass13device_kernelINS_4gemm6kernel13GemmUniversalIN4cute5tupleIJiiiiEEENS1_10collective13CollectiveMmaINS1_34MainloopSm90TmaGmmaWarpSpecializedILi7ENS5_IJNS4_1CILi4EEESB_NSA_ILi1EEEEEENS1_35KernelTmaWarpSpecializedCooperativeEEENS5_IJNSA_ILi256EEESG_NSA_ILi64EEEEEEaNS5_IJlSC_lEEEaSJ_NS4_8TiledMMAINS4_8MMA_AtomIJNS4_4SM904GMMA27MMA_64x256x32_S32S8S8_SS_TNEEEENS4_6LayoutINS5_IJNSA_ILi2EEESC_SC_EEENS5_IJSC_NSA_ILi0EEEST_EEEEENS5_IJNS4_10UnderscoreESW_SW_EEEEENS4_23SM90_TMA_LOAD_MULTICASTENS4_14ComposedLayoutINS4_7SwizzleILi2ELi4ELi3EEENS4_18smem_ptr_flag_bitsILi8EEENSQ_INS5_IJNSA_ILi8EEESH_EEENS5_IJSH_SC_EEEEEEEvNS4_8identityESZ_S19_vS1A_EENS_8epilogue10collective6detail29Sm90TmaWarpSpecializedAdapterINS1D_15DefaultEpilogueIaSJ_SJ_NS1C_6thread17LinearCombinationIaLi1EiiLNS1H_9ScaleType4KindE0ELNS_15FloatRoundStyleE2EaEENS1_15EpilogueDefaultEEEEEvvEEEEvNT_6ParamsE,@"STO_CUDA_ENTRY STV_DEFAULT"
_ZN7cutlass13device_kernelINS_4gemm6kernel13GemmUniversalIN4cute5tupleIJiiiiEEENS1_10collective13CollectiveMmaINS1_34MainloopSm90TmaGmmaWarpSpecializedILi7ENS5_IJNS4_1CILi4EEESB_NSA_ILi1EEEEEENS1_35KernelTmaWarpSpecializedCooperativeEEENS5_IJNSA_ILi256EEESG_NSA_ILi64EEEEEEaNS5_IJlSC_lEEEaSJ_NS4_8TiledMMAINS4_8MMA_AtomIJNS4_4SM904GMMA27MMA_64x256x32_S32S8S8_SS_TNEEEENS4_6LayoutINS5_IJNSA_ILi2EEESC_SC_EEENS5_IJSC_NSA_ILi0EEEST_EEEEENS5_IJNS4_10UnderscoreESW_SW_EEEEENS4_23SM90_TMA_LOAD_MULTICASTENS4_14ComposedLayoutINS4_7SwizzleILi2ELi4ELi3EEENS4_18smem_ptr_flag_bitsILi8EEENSQ_INS5_IJNSA_ILi8EEESH_EEENS5_IJSH_SC_EEEEEEEvNS4_8identityESZ_S19_vS1A_EENS_8epilogue10collective6detail29Sm90TmaWarpSpecializedAdapterINS1D_15DefaultEpilogueIaSJ_SJ_NS1C_6thread17LinearCombinationIaLi1EiiLNS1H_9ScaleType4KindE0ELNS_15FloatRoundStyleE2EaEENS1_15EpilogueDefaultEEEEEvvEEEEvNT_6ParamsE:
[----:B------:R-:W0:Y:S02]  /*0000*/  LDC R1, c[0x0][0x28] ;  /* 0x00000a00ff017b82 */ /* 0x000e240000000800 */
[----:B0-----:R-:W-:Y:S01]  /*0010*/  VIADD R1, R1, 0xfffffb40 ;  /* 0xfffffb4001017836 */ /* 0x001fe20000000000 */
[----:B------:R-:W0:Y:S01]  /*0020*/  S2R R4, SR_TID.X ;  /* 0x0000000000047919 */ /* 0x000e220000002100 */
[----:B------:R-:W-:Y:S01]  /*0030*/  ELECT P0, URZ, PT ;  /* 0x00000000003f782f */ /* 0x000fe20003800000 */
[----:B------:R-:W-:Y:S01]  /*0040*/  BSSY B0, `(.L_x_0) ;  /* 0x0000015000007945 */ /* 0x000fe20003800000 */
[--C-:B0-----:R-:W-:Y:S02]  /*0050*/  SHF.R.U32.HI R0, RZ, 0x5, R4.reuse ;  /* 0x00000005ff007819 */ /* 0x101fe40000011604 */
[----:B------:R-:W-:-:S03]  /*0060*/  SHF.R.U32.HI R2, RZ, 0x7, R4 ;  /* 0x00000007ff027819 */ /* 0x000fc60000011604 */
[----:B------:R-:W0:Y:S04]  /*0070*/  SHFL.IDX PT, R3, R0, RZ, 0x1f ;  /* 0x00001fff00037589 */ /* 0x000e2800000e0000 */
[----:B------:R-:W1:Y:S01]  /*0080*/  SHFL.IDX PT, R2, R2, RZ, 0x1f ;  /* 0x00001fff02027589 */ /* 0x000e6200000e0000 */
[----:B0-----:R-:W-:Y:S02]  /*0090*/  R2UR UR9, R3 ;  /* 0x00000000030972ca */ /* 0x001fe400000e0000 */
[----:B-1----:R-:W-:-:S11]  /*00a0*/  R2UR UR5, R2 ;  /* 0x00000000020572ca */ /* 0x002fd600000e0000 */
[----:B------:R-:W-:Y:S02]  /*00b0*/  USHF.R.S32.HI UR4, URZ, 0x1f, UR9 ;  /* 0x0000001f3f047899 */ /* 0x000fe40008011409 */
[----:B------:R-:W-:Y:S02]  /*00c0*/  ISETP.NE.OR P0, PT, RZ, UR9, !P0 ;  /* 0x00000009ff007c0c */ /* 0x000fe4000c705670 */
[----:B------:R-:W-:-:S04]  /*00d0*/  ULEA.HI UR4, UR4, UR9, URZ, 0x2 ;  /* 0x0000000904047291 */ /* 0x000fc8000f8f103f */
[----:B------:R-:W-:-:S04]  /*00e0*/  ULOP3.LUT UR4, UR4, 0xfffffffc, URZ, 0xc0, !UPT ;  /* 0xfffffffc04047892 */ /* 0x000fc8000f8ec03f */
[----:B------:R-:W-:-:S03]  /*00f0*/  UIADD3 UR9, UR9, -UR4, URZ ;  /* 0x8000000409097290 */ /* 0x000fc6000fffe03f */
[----:B------:R-:W-:Y:S09]  /*0100*/  @P0 BRA `(.L_x_1) ;  /* 0x0000000000200947 */ /* 0x000ff20003800000 */
[----:B------:R-:W-:Y:S02]  /*0110*/  ULDC.64 UR6, c[0x0][0x198] ;  /* 0x0000660000067ab9 */ /* 0x000fe40000000a00 */
[----:B------:R-:W-:Y:S02]  /*0120*/  UIADD3 UR10, UP0, UR6, 0xf0, URZ ;  /* 0x000000f0060a7890 */ /* 0x000fe4000ff1e03f */
[----:B------:R-:W-:Y:S02]  /*0130*/  UIADD3 UR6, UP1, UR6, 0x1f0, URZ ;  /* 0x000001f006067890 */ /* 0x000fe4000ff3e03f */
[----:B------:R-:W-:Y:S02]  /*0140*/  UIADD3.X UR11, URZ, UR7, URZ, UP0, !UPT ;  /* 0x000000073f0b7290 */ /* 0x000fe400087fe43f */
[----:B------:R-:W-:-:S07]  /*0150*/  UIADD3.X UR7, URZ, UR7, URZ, UP1, !UPT ;  /* 0x000000073f077290 */ /* 0x000fce0008ffe43f */
[----:B------:R0:W-:Y:S02]  /*0160*/  UTMACCTL.PF [UR10] ;  /* 0x000000000a0079b9 */ /* 0x0001e40008040000 */
[----:B------:R0:W-:Y:S02]  /*0170*/  UTMACCTL.PF [UR6] ;  /* 0x00000000060079b9 */ /* 0x0001e40008040000 */
[----:B0-----:R-:W-:Y:S01]  /*0180*/  NOP ;  /* 0x0000000000007918 */ /* 0x001fe20000000000 */
.L_x_1:
[----:B------:R-:W-:Y:S05]  /*0190*/  BSYNC B0 ;  /* 0x0000000000007941 */ /* 0x000fea0003800000 */
.L_x_0:
[----:B------:R-:W0:Y:S01]  /*01a0*/  SHFL.IDX PT, R2, R0, RZ, 0x1f ;  /* 0x00001fff00027589 */ /* 0x000e2200000e0000 */
[----:B------:R-:W-:Y:S01]  /*01b0*/  UISETP.NE.AND UP0, UPT, UR9, 0x3, UPT ;  /* 0x000000030900788c */ /* 0x000fe2000bf05270 */
[----:B------:R-:W-:Y:S01]  /*01c0*/  ISETP.NE.AND P1, PT, RZ, UR5, PT ;  /* 0x00000005ff007c0c */ /* 0x000fe2000bf25270 */
[----:B------:R-:W-:Y:S02]  /*01d0*/  UIADD3 UR16, UR5, -0x1, URZ ;  /* 0xffffffff05107890 */ /* 0x000fe4000fffe03f */
[----:B------:R-:W-:Y:S02]  /*01e0*/  UISETP.EQ.OR UP0, UPT, UR9, URZ, !UP0 ;  /* 0x0000003f0900728c */ /* 0x000fe4000c702670 */
[----:B------:R-:W-:Y:S02]  /*01f0*/  UISETP.GE.U32.AND UP1, UPT, UR16, 0x2, UPT ;  /* 0x000000021000788c */ /* 0x000fe4000bf26070 */
[----:B------:R-:W-:-:S04]  /*0200*/  UISETP.EQ.AND UP0, UPT, UR5, URZ, UP0 ;  /* 0x0000003f0500728c */ /* 0x000fc80008702270 */
[----:B------:R-:W-:-:S04]  /*0210*/  USEL UR40, URZ, 0x1, !UP0 ;  /* 0x000000013f287887 */ /* 0x000fc8000c000000 */
[----:B------:R-:W-:Y:S01]  /*0220*/  USEL UR40, UR40, 0x2, UP1 ;  /* 0x0000000228287887 */ /* 0x000fe20008800000 */
[----:B0-----:R-:W-:-:S13]  /*0230*/  ISETP.NE.AND P0, PT, R2, RZ, PT ;  /* 0x000000ff0200720c */ /* 0x001fda0003f05270 */
[----:B------:R-:W-:Y:S05]  /*0240*/  @P0 BRA `(.L_x_2) ;  /* 0x0000000000700947 */ /* 0x000fea0003800000 */
[----:B------:R-:W0:Y:S01]  /*0250*/  S2UR UR8, SR_CgaCtaId ;  /* 0x00000000000879c3 */ /* 0x000e220000008800 */
[----:B------:R-:W-:Y:S01]  /*0260*/  UMOV UR4, 0x400 ;  /* 0x0000040000047882 */ /* 0x000fe20000000000 */
[----:B------:R-:W-:Y:S01]  /*0270*/  UMOV UR5, 0x1 ;  /* 0x0000000100057882 */ /* 0x000fe20000000000 */
[----:B------:R-:W-:Y:S01]  /*0280*/  UMOV UR6, 0xe ;  /* 0x0000000e00067882 */ /* 0x000fe20000000000 */
[----:B------:R-:W-:Y:S01]  /*0290*/  ELECT P0, URZ, PT ;  /* 0x00000000003f782f */ /* 0x000fe20003800000 */
[----:B------:R-:W-:-:S04]  /*02a0*/  UIADD3 UR6, -UR6, 0x100000, URZ ;  /* 0x0010000006067890 */ /* 0x000fc8000fffe13f */
[----:B------:R-:W-:Y:S02]  /*02b0*/  USHF.L.U32 UR7, UR6, 0xb, URZ ;  /* 0x0000000b06077899 */ /* 0x000fe4000800063f */
[----:B------:R-:W-:Y:S02]  /*02c0*/  USHF.L.U32 UR6, UR6, 0x1, URZ ;  /* 0x0000000106067899 */ /* 0x000fe4000800063f */
[----:B0-----:R-:W-:Y:S02]  /*02d0*/  ULEA UR8, UR8, UR4, 0x18 ;  /* 0x0000000408087291 */ /* 0x001fe4000f8ec03f */
[----:B------:R-:W-:-:S04]  /*02e0*/  UIADD3 UR4, -UR5, 0x100000, URZ ;  /* 0x0010000005047890 */ /* 0x000fc8000fffe13f */
[----:B------:R-:W-:Y:S02]  /*02f0*/  USHF.L.U32 UR5, UR4, 0xb, URZ ;  /* 0x0000000b04057899 */ /* 0x000fe4000800063f */
[----:B------:R-:W-:Y:S01]  /*0300*/  USHF.L.U32 UR4, UR4, 0x1, URZ ;  /* 0x0000000104047899 */ /* 0x000fe2000800063f */
[----:B------:R-:W0:Y:S11]  /*0310*/  FENCE.VIEW.ASYNC.S ;  /* 0x00000000000073c6 */ /* 0x000e360000000000 */
[----:B0-----:R0:W1:Y:S01]  /*0320*/  SYNCS.EXCH.64 URZ, [UR8], UR4 ;  /* 0x00000004083f75b2 */ /* 0x0010620008000100 */
[----:B------:R0:W2:Y:S01]  /*0330*/  SYNCS.EXCH.64 URZ, [UR8+0x38], UR6 ;  /* 0x00003806083f75b2 */ /* 0x0000a20008000100 */
[----:B------:R0:W3:Y:S01]  /*0340*/  SYNCS.EXCH.64 URZ, [UR8+0x8], UR4 ;  /* 0x00000804083f75b2 */ /* 0x0000e20008000100 */
[----:B------:R0:W4:Y:S01]  /*0350*/  SYNCS.EXCH.64 URZ, [UR8+0x40], UR6 ;  /* 0x00004006083f75b2 */ /* 0x0001220008000100 */
[----:B------:R0:W0:Y:S01]  /*0360*/  SYNCS.EXCH.64 URZ, [UR8+0x10], UR4 ;  /* 0x00001004083f75b2 */ /* 0x0000220008000100 */
        /* <DEDUP_REMOVED lines=9> */
[----:B------:R-:W-:Y:S01]  /*0400*/  NOP ;  /* 0x0000000000007918 */ /* 0x000fe20000000000 */
.L_x_2:
[----:B------:R-:W5:Y:S01]  /*0410*/  S2UR UR13, SR_CTAID.X ;  /* 0x00000000000d79c3 */ /* 0x000f620000002500 */
[----:B------:R-:W-:Y:S01]  /*0420*/  SHF.R.S32.HI R3, RZ, 0x1f, R4 ;  /* 0x0000001fff037819 */ /* 0x000fe20000011404 */
[----:B------:R-:W1:Y:S01]  /*0430*/  SHFL.IDX PT, R0, R0, RZ, 0x1f ;  /* 0x00001fff00007589 */ /* 0x000e6200000e0000 */
[----:B0-----:R-:W-:Y:S01]  /*0440*/  ULDC UR4, c[0x0][0x150] ;  /* 0x0000540000047ab9 */ /* 0x001fe20000000800 */
[----:B------:R-:W-:Y:S02]  /*0450*/  ELECT P0, URZ, PT ;  /* 0x00000000003f782f */ /* 0x000fe40003800000 */
[----:B------:R-:W-:Y:S01]  /*0460*/  LEA.HI R3, R3, R4, RZ, 0x7 ;  /* 0x0000000403037211 */ /* 0x000fe200078f38ff */
[----:B------:R-:W-:Y:S01]  /*0470*/  ULDC UR5, c[0x0][0x154] ;  /* 0x0000550000057ab9 */ /* 0x000fe20000000800 */
[----:B------:R-:W-:Y:S01]  /*0480*/  SHF.R.S32.HI R7, RZ, 0x1f, R2 ;  /* 0x0000001fff077819 */ /* 0x000fe20000011402 */
[----:B------:R-:W0:Y:S01]  /*0490*/  S2UR UR10, SR_CTAID.Y ;  /* 0x00000000000a79c3 */ /* 0x000e220000002600 */
[----:B------:R-:W-:Y:S01]  /*04a0*/  LOP3.LUT R3, R3, 0xffffff80, RZ, 0xc0, !PT ;  /* 0xffffff8003037812 */ /* 0x000fe200078ec0ff */
[----:B------:R-:W-:Y:S01]  /*04b0*/  ULDC UR8, c[0x0][0x144] ;  /* 0x0000510000087ab9 */ /* 0x000fe20000000800 */
[----:B------:R-:W-:Y:S01]  /*04c0*/  LEA.HI R7, R7, R2, RZ, 0x2 ;  /* 0x0000000207077211 */ /* 0x000fe200078f10ff */
[----:B------:R-:W-:Y:S01]  /*04d0*/  NOP ;  /* 0x0000000000007918 */ /* 0x000fe20000000000 */
[----:B------:R-:W-:Y:S01]  /*04e0*/  NOP ;  /* 0x0000000000007918 */ /* 0x000fe20000000000 */
[----:B------:R-:W-:Y:S01]  /*04f0*/  IMAD.IADD R3, R4, 0x1, -R3 ;  /* 0x0000000104037824 */ /* 0x000fe200078e0a03 */
[----:B------:R-:W-:Y:S01]  /*0500*/  LOP3.LUT R7, R7, 0x3ffffffc, RZ, 0xc0, !PT ;  /* 0x3ffffffc07077812 */ /* 0x000fe200078ec0ff */
[----:B------:R-:W-:Y:S01]  /*0510*/  ULDC UR11, c[0x0][0x148] ;  /* 0x00005200000b7ab9 */ /* 0x000fe20000000800 */
[----:B------:R-:W-:-:S02]  /*0520*/  IMAD.MOV.U32 R19, RZ, RZ, 0x1 ;  /* 0x00000001ff137424 */ /* 0x000fc400078e00ff */
[----:B------:R-:W-:Y:S01]  /*0530*/  SHF.R.S32.HI R4, RZ, 0x1f, R3 ;  /* 0x0000001fff047819 */ /* 0x000fe20000011403 */
[----:B------:R-:W-:Y:S02]  /*0540*/  IMAD.IADD R7, R2, 0x1, -R7 ;  /* 0x0000000102077824 */ /* 0x000fe400078e0a07 */
[----:B------:R-:W2:Y:S01]  /*0550*/  LDC R2, c[0x0][0x140] ;  /* 0x00005000ff027b82 */ /* 0x000ea20000000800 */
[----:B------:R-:W-:Y:S02]  /*0560*/  LEA.HI R4, R4, R3, RZ, 0x3 ;  /* 0x0000000304047211 */ /* 0x000fe400078f18ff */
[----:B-----5:R-:W-:Y:S02]  /*0570*/  I2FP.F32.U32 R5, UR13 ;  /* 0x0000000d00057c45 */ /* 0x020fe40008201000 */
[----:B-1----:R-:W-:-:S03]  /*0580*/  ISETP.NE.OR P0, PT, R0, RZ, !P0 ;  /* 0x000000ff0000720c */ /* 0x002fc60004705670 */
[----:B------:R-:W-:Y:S01]  /*0590*/  FMUL R6, R5, UR4 ;  /* 0x0000000405067c20 */ /* 0x000fe20008400000 */
[--C-:B------:R-:W-:Y:S02]  /*05a0*/  SHF.R.S32.HI R5, RZ, 0x3, R4.reuse ;  /* 0x00000003ff057819 */ /* 0x100fe40000011404 */
[----:B------:R-:W-:Y:S02]  /*05b0*/  SHF.R.S32.HI R4, RZ, 0x1f, R4 ;  /* 0x0000001fff047819 */ /* 0x000fe40000011404 */
[----:B0-----:R-:W-:Y:S01]  /*05c0*/  I2FP.F32.U32 R0, UR10 ;  /* 0x0000000a00007c45 */ /* 0x001fe20008201000 */
[----:B------:R-:W0:Y:S01]  /*05d0*/  F2I.U32.TRUNC.NTZ R6, R6 ;  /* 0x0000000600067305 */ /* 0x000e22000020f000 */
[----:B------:R-:W-:-:S03]  /*05e0*/  LEA.HI R4, R4, R5, RZ, 0x2 ;  /* 0x0000000504047211 */ /* 0x000fc600078f10ff */
[----:B------:R-:W-:Y:S01]  /*05f0*/  VOTEU.ALL UP0, P0 ;  /* 0x00000000003f7886 */ /* 0x000fe20000000000 */
[----:B------:R-:W-:Y:S01]  /*0600*/  LOP3.LUT R4, R4, 0xfffffffc, RZ, 0xc0, !PT ;  /* 0xfffffffc04047812 */ /* 0x000fe200078ec0ff */
[----:B------:R-:W-:Y:S01]  /*0610*/  FMUL R0, R0, UR5 ;  /* 0x0000000500007c20 */ /* 0x000fe20008400000 */
[----:B------:R-:W-:Y:S02]  /*0620*/  VOTEU.ALL UP1, P0 ;  /* 0x00000000003f7886 */ /* 0x000fe40000020000 */
[----:B------:R-:W1:Y:S01]  /*0630*/  @!UP0 S2UR UR7, SR_CgaCtaId ;  /* 0x00000000000789c3 */ /* 0x000e620000008800 */
[----:B------:R-:W-:Y:S01]  /*0640*/  IMAD.IADD R4, R5, 0x1, -R4 ;  /* 0x0000000105047824 */ /* 0x000fe200078e0a04 */
[----:B------:R-:W-:Y:S01]  /*0650*/  @!UP0 UMOV UR6, 0x400 ;  /* 0x0000040000068882 */ /* 0x000fe20000000000 */
[----:B------:R-:W5:Y:S01]  /*0660*/  F2I.U32.TRUNC.NTZ R0, R0 ;  /* 0x0000000000007305 */ /* 0x000f62000020f000 */
[----:B--2---:R-:W-:Y:S02]  /*0670*/  ISETP.EQ.U32.AND P2, PT, R2, 0x1, PT ;  /* 0x000000010200780c */ /* 0x004fe40003f42070 */
[----:B0-----:R-:W-:-:S02]  /*0680*/  R2UR UR4, R6 ;  /* 0x00000000060472ca */ /* 0x001fc400000e0000 */
[----:B------:R-:W-:-:S04]  /*0690*/  LEA R4, R7, R4, 0x2 ;  /* 0x0000000407047211 */ /* 0x000fc800078e10ff */
[----:B------:R-:W-:Y:S01]  /*06a0*/  SHF.R.S32.HI R5, RZ, 0x1f, R4 ;  /* 0x0000001fff057819 */ /* 0x000fe20000011404 */
[----:B------:R-:W-:-:S03]  /*06b0*/  IMAD.SHL.U32 R155, R4, 0x4, RZ ;  /* 0x00000004049b7824 */ /* 0x000fc600078e00ff */
[----:B------:R-:W-:Y:S02]  /*06c0*/  LEA.HI R5, R5, R4, RZ, 0x2 ;  /* 0x0000000405057211 */ /* 0x000fe400078f10ff */
[----:B-----5:R-:W-:Y:S01]  /*06d0*/  R2UR UR12, R0 ;  /* 0x00000000000c72ca */ /* 0x020fe200000e0000 */
[----:B------:R-:W-:Y:S01]  /*06e0*/  UIADD3 UR4, -UR4, URZ, URZ ;  /* 0x0000003f04047290 */ /* 0x000fe2000fffe13f */
[----:B------:R-:W-:Y:S02]  /*06f0*/  LOP3.LUT R5, R5, 0xfffffffc, RZ, 0xc0, !PT ;  /* 0xfffffffc05057812 */ /* 0x000fe400078ec0ff */
[C---:B------:R-:W-:Y:S01]  /*0700*/  LOP3.LUT R155, R4.reuse, 0xc, R155, 0x78, !PT ;  /* 0x0000000c049b7812 */ /* 0x040fe200078e789b */
[----:B------:R-:W-:Y:S02]  /*0710*/  UIMAD UR8, UR8, UR4, UR13 ;  /* 0x00000004080872a4 */ /* 0x000fe4000f8e020d */
[----:B------:R-:W-:Y:S01]  /*0720*/  IMAD.IADD R5, R4, 0x1, -R5 ;  /* 0x0000000104057824 */ /* 0x000fe200078e0a05 */
[----:B------:R-:W-:Y:S01]  /*0730*/  UMOV UR4, 0x20 ;  /* 0x0000002000047882 */ /* 0x000fe20000000000 */
[----:B-1----:R-:W-:-:S02]  /*0740*/  @!UP0 ULEA UR6, UR7, UR6, 0x18 ;  /* 0x0000000607068291 */ /* 0x002fc4000f8ec03f */
[----:B------:R-:W-:-:S04]  /*0750*/  @!UP0 UIADD3 UR4, -UR4, 0x100000, URZ ;  /* 0x0010000004048890 */ /* 0x000fc8000fffe13f */
[----:B------:R-:W-:Y:S02]  /*0760*/  @!UP0 USHF.L.U32 UR5, UR4, 0xb, URZ ;  /* 0x0000000b04058899 */ /* 0x000fe4000800063f */
[----:B------:R-:W-:Y:S01]  /*0770*/  @!UP0 USHF.L.U32 UR4, UR4, 0x1, URZ ;  /* 0x0000000104048899 */ /* 0x000fe2000800063f */
[----:B------:R-:W-:Y:S01]  /*0780*/  ISETP.NE.AND P3, PT, R5, UR8, PT ;  /* 0x0000000805007c0c */ /* 0x000fe2000bf65270 */
[----:B------:R-:W-:Y:S01]  /*0790*/  VOTEU.ALL UP0, P0 ;  /* 0x00000000003f7886 */ /* 0x000fe20000000000 */
[----:B------:R-:W-:Y:S01]  /*07a0*/  UIADD3 UR12, -UR12, URZ, URZ ;  /* 0x0000003f0c0c7290 */ /* 0x000fe2000fffe13f */
[----:B------:R-:W-:-:S04]  /*07b0*/  LOP3.LUT P0, RZ, R3, 0x7, RZ, 0xc0, !PT ;  /* 0x0000000703ff7812 */ /* 0x000fc8000780c0ff */
[----:B------:R-:W-:Y:S01]  /*07c0*/  ISETP.LT.U32.AND P0, PT, R155, 0x10, !P0 ;  /* 0x000000109b00780c */ /* 0x000fe20004701070 */
[----:B------:R-:W0:Y:S03]  /*07d0*/  FENCE.VIEW.ASYNC.S ;  /* 0x00000000000073c6 */ /* 0x000e260000000000 */
[----:B0-----:R-:W0:Y:S02]  /*07e0*/  @!UP0 SYNCS.EXCH.64 URZ, [UR6+0x80], UR4 ;  /* 0x00008004063f85b2 */ /* 0x001e240008000100 */
[----:B------:R-:W-:-:S04]  /*07f0*/  @P3 SHF.R.S32.HI R0, RZ, 0x1f, R155 ;  /* 0x0000001fff003819 */ /* 0x000fc8000001149b */
[----:B------:R-:W-:-:S04]  /*0800*/  @P3 LEA.HI R0, R0, R155, RZ, 0x2 ;  /* 0x0000009b00003211 */ /* 0x000fc800078f10ff */
[----:B------:R-:W-:Y:S01]  /*0810*/  @P3 SHF.R.S32.HI R0, RZ, 0x2, R0 ;  /* 0x00000002ff003819 */ /* 0x000fe20000011400 */
[----:B------:R1:W2:Y:S01]  /*0820*/  @!UP1 SYNCS.EXCH.64 URZ, [UR6+0x88], UR4 ;  /* 0x00008804063f95b2 */ /* 0x0002a20008000100 */
[----:B------:R-:W-:Y:S01]  /*0830*/  NOP ;  /* 0x0000000000007918 */ /* 0x000fe20000000000 */
[----:B-1----:R-:W-:-:S06]  /*0840*/  UIMAD UR4, UR11, UR12, UR10 ;  /* 0x0000000c0b0472a4 */ /* 0x002fcc000f8e020a */
[----:B------:R-:W-:Y:S02]  /*0850*/  @P3 ISETP.NE.AND P4, PT, R0, UR4, PT ;  /* 0x0000000400003c0c */ /* 0x000fe4000bf85270 */
[----:B------:R-:W-:Y:S02]  /*0860*/  SEL R0, RZ, 0x1, !P0 ;  /* 0x00000001ff007807 */ /* 0x000fe40004000000 */
[----:B------:R-:W-:-:S04]  /*0870*/  @P3 SEL R19, RZ, 0x1, P4 ;  /* 0x00000001ff133807 */ /* 0x000fc80002000000 */
[----:B------:R-:W-:Y:S01]  /*0880*/  LOP3.LUT R19, R19, R0, RZ, 0xc0, !PT ;  /* 0x0000000013137212 */ /* 0x000fe200078ec0ff */
[----:B0-----:R-:W-:Y:S06]  /*0890*/  @!P2 BRA `(.L_x_3) ;  /* 0x000000000008a947 */ /* 0x001fec0003800000 */
[----:B--234-:R-:W-:Y:S01]  /*08a0*/  UCGABAR_ARV ;  /* 0x00000000000079c7 */ /* 0x01cfe20008000000 */
[----:B------:R-:W-:Y:S05]  /*08b0*/  BRA `(.L_x_4) ;  /* 0x0000000000047947 */ /* 0x000fea0003800000 */
.L_x_3:
[----:B--234-:R-:W-:Y:S01]  /*08c0*/  NOP ;  /* 0x0000000000007918 */ /* 0x01cfe20000000000 */
.L_x_4:
[----:B------:R-:W-:Y:S01]  /*08d0*/  ULDC UR4, c[0x0][0x65c] ;  /* 0x0001970000047ab9 */ /* 0x000fe20000000800 */
[----:B------:R-:W-:Y:S01]  /*08e0*/  UMOV UR5, URZ ;  /* 0x0000003f00057c82 */ /* 0x000fe20008000000 */
[----:B------:R-:W-:-:S03]  /*08f0*/  UISETP.NE.AND UP0, UPT, UR4, 0x1, UPT ;  /* 0x000000010400788c */ /* 0x000fc6000bf05270 */
[----:B------:R-:W-:Y:S01]  /*0900*/  UMOV UR4, UR13 ;  /* 0x0000000d00047c82 */ /* 0x000fe20008000000 */
[----:B------:R-:W-:Y:S02]  /*0910*/  UP2UR UR46, UPR, URZ, 0x1 ;  /* 0x000000013f2e7883 */ /* 0x000fe40008000000 */
[----:B------:R-:W-:Y:S02]  /*0920*/  PLOP3.LUT P0, PT, PT, PT, UP0, 0x80, 0x0 ;  /* 0x000000000000781c */ /* 0x000fe40003f0f008 */
[----:B------:R-:W-:Y:S02]  /*0930*/  PLOP3.LUT P3, PT, PT, PT, UP0, 0x80, 0x0 ;  /* 0x000000000000781c */ /* 0x000fe40003f6f008 */
[----:B------:R-:W-:Y:S01]  /*0940*/  PLOP3.LUT P5, PT, PT, PT, UP0, 0x80, 0x0 ;  /* 0x000000000000781c */ /* 0x000fe20003faf008 */
[----:B------:R-:W-:Y:S01]  /*0950*/  @UP0 ULDC UR14, c[0x0][0x10] ;  /* 0x00000400000e0ab9 */ /* 0x000fe20000000800 */
[----:B------:R-:W-:Y:S01]  /*0960*/  @UP0 UMOV UR6, UR10 ;  /* 0x0000000a00060c82 */ /* 0x000fe20008000000 */
[----:B------:R-:W-:Y:S01]  /*0970*/  @UP0 UMOV UR7, URZ ;  /* 0x0000003f00070c82 */ /* 0x000fe20008000000 */
[----:B------:R-:W-:Y:S01]  /*0980*/  PLOP3.LUT P4, PT, PT, PT, UP0, 0x80, 0x0 ;  /* 0x000000000000781c */ /* 0x000fe20003f8f008 */
[----:B------:R-:W-:-:S03]  /*0990*/  @UP0 UIMAD.WIDE.U32 UR14, UR13, UR14, UR6 ;  /* 0x0000000e0d0e02a5 */ /* 0x000fc6000f8e0006 */
[----:B------:R-:W-:Y:S01]  /*09a0*/  @!UP0 ULDC UR7, c[0x0][0xc] ;  /* 0x0000030000078ab9 */ /* 0x000fe20000000800 */
[----:B------:R-:W-:Y:S01]  /*09b0*/  @UP0 UMOV UR6, URZ ;  /* 0x0000003f00060c82 */ /* 0x000fe20008000000 */
[----:B------:R-:W-:Y:S01]  /*09c0*/  @!UP0 UIMAD.WIDE.U32 UR4, UR10, UR7, UR4 ;  /* 0x000000070a0482a5 */ /* 0x000fe2000f8e0004 */
[----:B------:R-:W-:Y:S01]  /*09d0*/  IMAD.U32 R2, RZ, RZ, UR14 ;  /* 0x0000000eff027e24 */ /* 0x000fe2000f8e00ff */
[----:B------:R-:W-:Y:S02]  /*09e0*/  @UP0 UIADD3 UR6, UR15, UR6, URZ ;  /* 0x000000060f060290 */ /* 0x000fe4000fffe03f */
[----:B------:R-:W-:Y:S01]  /*09f0*/  MOV R3, UR15 ;  /* 0x0000000f00037c02 */ /* 0x000fe20008000f00 */
[----:B------:R-:W-:Y:S01]  /*0a00*/  @P0 IMAD.MOV.U32 R7, RZ, RZ, R2 ;  /* 0x000000ffff070224 */ /* 0x000fe200078e0002 */
[----:B------:R-:W-:Y:S01]  /*0a10*/  MOV R4, UR4 ;  /* 0x0000000400047c02 */ /* 0x000fe20008000f00 */
[----:B------:R-:W-:Y:S02]  /*0a20*/  IMAD.U32 R5, RZ, RZ, UR5 ;  /* 0x00000005ff057e24 */ /* 0x000fe4000f8e00ff */
[----:B------:R-:W-:-:S02]  /*0a30*/  IMAD.U32 R2, RZ, RZ, UR4 ;  /* 0x00000004ff027e24 */ /* 0x000fc4000f8e00ff */
[----:B------:R-:W-:Y:S02]  /*0a40*/  @P3 IMAD.U32 R6, RZ, RZ, UR6 ;  /* 0x00000006ff063e24 */ /* 0x000fe4000f8e00ff */
[----:B------:R-:W-:Y:S02]  /*0a50*/  @!P5 IMAD.MOV.U32 R6, RZ, RZ, R5 ;  /* 0x000000ffff06d224 */ /* 0x000fe400078e0005 */
[----:B------:R-:W-:Y:S02]  /*0a60*/  @!P4 IMAD.MOV.U32 R7, RZ, RZ, R2 ;  /* 0x000000ffff07c224 */ /* 0x000fe400078e0002 */
[----:B------:R-:W-:Y:S01]  /*0a70*/  IMAD.U32 R3, RZ, RZ, UR5 ;  /* 0x00000005ff037e24 */ /* 0x000fe2000f8e00ff */
[----:B------:R0:W-:Y:S04]  /*0a80*/  STL [R1+0x200], R6 ;  /* 0x0002000601007387 */ /* 0x0001e80000100800 */
[----:B------:R0:W-:Y:S01]  /*0a90*/  STL [R1+0x204], R7 ;  /* 0x0002040701007387 */ /* 0x0001e20000100800 */
[----:B------:R-:W-:Y:S05]  /*0aa0*/  @!P2 BRA `(.L_x_5) ;  /* 0x00000000000ca947 */ /* 0x000fea0003800000 */
[----:B------:R-:W-:Y:S01]  /*0ab0*/  UCGABAR_WAIT ;  /* 0x0000000000007dc7 */ /* 0x000fe20008000000 */
[----:B------:R-:W-:Y:S01]  /*0ac0*/  CCTL.IVALL ;  /* 0x00000000ff00798f */ /* 0x000fe20002000000 */
[----:B------:R-:W-:Y:S05]  /*0ad0*/  BRA `(.L_x_6) ;  /* 0x0000000000047947 */ /* 0x000fea0003800000 */
.L_x_5:
[----:B------:R-:W-:Y:S06]  /*0ae0*/  BAR.SYNC.DEFER_BLOCKING 0x0 ;  /* 0x0000000000007b1d */ /* 0x000fec0000010000 */
.L_x_6:
[----:B------:R-:W-:Y:S05]  /*0af0*/  @!P1 BRA `(.L_x_7) ;  /* 0x0000012000d49947 */ /* 0x000fea0003800000 */
[----:B------:R-:W-:-:S06]  /*0b00*/  UISETP.GT.U32.AND UP0, UPT, UR16, 0x1, UPT ;  /* 0x000000011000788c */ /* 0x000fcc000bf04070 */
[----:B------:R-:W-:-:S13]  /*0b10*/  PLOP3.LUT P0, PT, PT, PT, UP0, 0x80, 0x0 ;  /* 0x000000000000781c */ /* 0x000fda0003f0f008 */
[----:B------:R-:W-:Y:S05]  /*0b20*/  @P0 EXIT ;  /* 0x000000000000094d */ /* 0x000fea0003800000 */
[----:B------:R-:W-:Y:S01]  /*0b30*/  ULDC.64 UR4, c[0x0][0x650] ;  /* 0x0001940000047ab9 */ /* 0x000fe20000000a00 */
[----:B------:R-:W-:Y:S01]  /*0b40*/  UMOV UR41, 0xffffffff ;  /* 0xffffffff00297882 */ /* 0x000fe20000000000 */
[----:B------:R-:W-:Y:S01]  /*0b50*/  ISETP.GE.U32.AND P0, PT, R7, UR4, PT ;  /* 0x0000000407007c0c */ /* 0x000fe2000bf06070 */
[----:B------:R-:W-:Y:S01]  /*0b60*/  UMOV UR42, 0xffffffff ;  /* 0xffffffff002a7882 */ /* 0x000fe20000000000 */
[----:B------:R-:W-:Y:S01]  /*0b70*/  UMOV UR43, 0xffffffff ;  /* 0xffffffff002b7882 */ /* 0x000fe20000000000 */
[----:B------:R-:W-:Y:S02]  /*0b80*/  PRMT R0, RZ, 0x7610, R0 ;  /* 0x00007610ff007816 */ /* 0x000fe40000000000 */
[----:B------:R-:W-:-:S13]  /*0b90*/  ISETP.GE.U32.AND.EX P0, PT, R6, UR5, PT, P0 ;  /* 0x0000000506007c0c */ /* 0x000fda000bf06100 */
[----:B------:R-:W-:Y:S05]  /*0ba0*/  @P0 BRA `(.L_x_8) ;  /* 0x0000000400480947 */ /* 0x000fea0003800000 */
[----:B------:R-:W-:Y:S01]  /*0bb0*/  ULDC.64 UR16, c[0x0][0x628] ;  /* 0x00018a0000107ab9 */ /* 0x000fe20000000a00 */
[C---:B------:R-:W-:Y:S01]  /*0bc0*/  R2UR UR19, R7.reuse ;  /* 0x00000000071372ca */ /* 0x040fe200000e0000 */
[----:B------:R-:W-:Y:S01]  /*0bd0*/  ULDC UR18, c[0x0][0x630] ;  /* 0x00018c0000127ab9 */ /* 0x000fe20000000800 */
[----:B------:R-:W-:Y:S02]  /*0be0*/  ISETP.NE.U32.AND P0, PT, RZ, UR16, PT ;  /* 0x00000010ff007c0c */ /* 0x000fe4000bf05070 */
[----:B------:R-:W-:Y:S02]  /*0bf0*/  R2UR UR4, R7 ;  /* 0x00000000070472ca */ /* 0x000fe400000e0000 */
[----:B------:R-:W-:Y:S02]  /*0c00*/  ISETP.NE.AND.EX P0, PT, RZ, UR17, PT, P0 ;  /* 0x00000011ff007c0c */ /* 0x000fe4000bf05300 */
[----:B------:R-:W-:-:S11]  /*0c10*/  R2UR UR5, R6 ;  /* 0x00000000060572ca */ /* 0x000fd600000e0000 */
[----:B------:R-:W-:Y:S05]  /*0c20*/  @!P0 BRA `(.L_x_9) ;  /* 0x0000000000308947 */ /* 0x000fea0003800000 */
[----:B------:R-:W-:Y:S01]  /*0c30*/  R2UR UR4, R7 ;  /* 0x00000000070472ca */ /* 0x000fe200000e0000 */
[----:B------:R-:W-:Y:S01]  /*0c40*/  ULDC UR9, c[0x0][0x634] ;  /* 0x00018d0000097ab9 */ /* 0x000fe20000000800 */
[----:B------:R-:W-:-:S11]  /*0c50*/  R2UR UR13, R6 ;  /* 0x00000000060d72ca */ /* 0x000fd600000e0000 */
[----:B------:R-:W-:-:S04]  /*0c60*/  UIADD3 UR9, UP0, UR4, UR9, URZ ;  /* 0x0000000904097290 */ /* 0x000fc8000ff1e03f */
[----:B------:R-:W-:-:S04]  /*0c70*/  UIADD3.X UR13, URZ, UR13, URZ, UP0, !UPT ;  /* 0x0000000d3f0d7290 */ /* 0x000fc800087fe43f */
[----:B------:R-:W-:-:S04]  /*0c80*/  UIMAD.WIDE.U32 UR4, UR13, UR16, URZ ;  /* 0x000000100d0472a5 */ /* 0x000fc8000f8e003f */
[----:B------:R-:W-:Y:S02]  /*0c90*/  UIMAD.WIDE.U32 UR6, UP0, UR9, UR17, UR4 ;  /* 0x00000011090672a5 */ /* 0x000fe4000f800004 */
[----:B------:R-:W-:Y:S02]  /*0ca0*/  UIMAD.WIDE.U32 UR4, UR9, UR16, URZ ;  /* 0x00000010090472a5 */ /* 0x000fe4000f8e003f */
[----:B------:R-:W-:Y:S02]  /*0cb0*/  UIADD3.X UR15, URZ, URZ, URZ, UP0, !UPT ;  /* 0x0000003f3f0f7290 */ /* 0x000fe400087fe43f */
[----:B------:R-:W-:Y:S01]  /*0cc0*/  UIADD3 URZ, UP0, UR5, UR6, URZ ;  /* 0x00000006053f7290 */ /* 0x000fe2000ff1e03f */
[----:B------:R-:W-:-:S03]  /*0cd0*/  UMOV UR14, UR7 ;  /* 0x00000007000e7c82 */ /* 0x000fc60008000000 */
[----:B------:R-:W-:-:S12]  /*0ce0*/  UIMAD.WIDE.U32.X UR4, UR13, UR17, UR14, UP0 ;  /* 0x000000110d0472a5 */ /* 0x000fd800080e040e */
.L_x_9:
[----:B------:R-:W-:Y:S01]  /*0cf0*/  USHF.R.U64 UR43, UR4, UR18, UR5 ;  /* 0x00000012042b7299 */ /* 0x000fe20008001205 */
[----:B------:R-:W-:Y:S01]  /*0d00*/  R2UR UR7, R6 ;  /* 0x00000000060772ca */ /* 0x000fe200000e0000 */
[----:B------:R-:W-:Y:S02]  /*0d10*/  USHF.R.U32.HI UR4, URZ, UR18, UR5 ;  /* 0x000000123f047299 */ /* 0x000fe40008011605 */
[----:B------:R-:W-:Y:S01]  /*0d20*/  UIADD3 UR5, UP0, URZ, -UR43, URZ ;  /* 0x8000002b3f057290 */ /* 0x000fe2000ff1e03f */
[----:B------:R-:W-:Y:S01]  /*0d30*/  ULDC.64 UR14, c[0x0][0x620] ;  /* 0x00018800000e7ab9 */ /* 0x000fe20000000a00 */
[----:B------:R-:W-:Y:S02]  /*0d40*/  UMOV UR6, UR19 ;  /* 0x0000001300067c82 */ /* 0x000fe40008000000 */
[----:B------:R-:W-:Y:S01]  /*0d50*/  UIADD3.X UR4, URZ, ~UR4, URZ, UP0, !UPT ;  /* 0x800000043f047290 */ /* 0x000fe200087fe43f */
[----:B------:R-:W-:Y:S01]  /*0d60*/  ULDC UR9, c[0x0][0x618] ;  /* 0x0001860000097ab9 */ /* 0x000fe20000000800 */
[----:B------:R-:W-:-:S02]  /*0d70*/  UIMAD UR12, UR11, UR12, UR10 ;  /* 0x0000000c0b0c72a4 */ /* 0x000fc4000f8e020a */
[----:B------:R-:W-:Y:S02]  /*0d80*/  UIMAD UR4, UR4, UR14, URZ ;  /* 0x0000000e040472a4 */ /* 0x000fe4000f8e023f */
[----:B------:R-:W-:Y:S02]  /*0d90*/  UIMAD.WIDE.U32 UR6, UR5, UR14, UR6 ;  /* 0x0000000e050672a5 */ /* 0x000fe4000f8e0006 */
[----:B------:R-:W-:Y:S01]  /*0da0*/  UIMAD UR4, UR5, UR15, UR4 ;  /* 0x0000000f050472a4 */ /* 0x000fe2000f8e0204 */
[----:B------:R-:W-:Y:S01]  /*0db0*/  ULDC UR10, c[0x0][0x608] ;  /* 0x00018200000a7ab9 */ /* 0x000fe20000000800 */
[----:B------:R-:W-:Y:S02]  /*0dc0*/  ULDC UR18, c[0x0][0x658] ;  /* 0x0001960000127ab9 */ /* 0x000fe40000000800 */
[----:B------:R-:W-:Y:S01]  /*0dd0*/  UIADD3 UR7, UR7, UR4, URZ ;  /* 0x0000000407077290 */ /* 0x000fe2000fffe03f */
[----:B------:R-:W-:Y:S02]  /*0de0*/  UMOV UR11, 0xffffffff ;  /* 0xffffffff000b7882 */ /* 0x000fe40000000000 */
[----:B------:R-:W-:Y:S01]  /*0df0*/  ULDC.64 UR4, c[0x0][0x640] ;  /* 0x0001900000047ab9 */ /* 0x000fe20000000a00 */
[----:B------:R-:W-:Y:S01]  /*0e00*/  USHF.R.U64 UR16, UR6, UR9, UR7 ;  /* 0x0000000906107299 */ /* 0x000fe20008001207 */
[----:B------:R-:W-:Y:S01]  /*0e10*/  ISETP.NE.U32.AND P0, PT, RZ, UR4, PT ;  /* 0x00000004ff007c0c */ /* 0x000fe2000bf05070 */
[----:B------:R-:W-:-:S02]  /*0e20*/  USHF.R.U32.HI UR7, URZ, UR9, UR7 ;  /* 0x000000093f077299 */ /* 0x000fc40008011607 */
[----:B------:R-:W-:Y:S01]  /*0e30*/  USHF.L.U32 UR6, UR11, UR18, URZ ;  /* 0x000000120b067299 */ /* 0x000fe2000800063f */
[----:B------:R-:W-:Y:S01]  /*0e40*/  ISETP.NE.AND.EX P0, PT, RZ, UR5, PT, P0 ;  /* 0x00000005ff007c0c */ /* 0x000fe2000bf05300 */
[----:B------:R-:W-:Y:S02]  /*0e50*/  USHF.R.U64 UR22, UR16, UR10, UR7 ;  /* 0x0000000a10167299 */ /* 0x000fe40008001207 */
[----:B------:R-:W-:Y:S02]  /*0e60*/  USHF.R.U32.HI UR7, URZ, UR10, UR7 ;  /* 0x0000000a3f077299 */ /* 0x000fe40008011607 */
[----:B------:R-:W-:Y:S02]  /*0e70*/  UISETP.NE.AND UP1, UPT, UR46, URZ, UPT ;  /* 0x0000003f2e00728c */ /* 0x000fe4000bf25270 */
[----:B------:R-:W-:Y:S01]  /*0e80*/  USHF.R.U64 UR23, UR22, UR18, UR7 ;  /* 0x0000001216177299 */ /* 0x000fe20008001207 */
[----:B------:R-:W-:Y:S01]  /*0e90*/  ULDC UR17, c[0x0][0x600] ;  /* 0x0001800000117ab9 */ /* 0x000fe20000000800 */
[----:B------:R-:W-:-:S02]  /*0ea0*/  ULOP3.LUT UR13, URZ, UR6, URZ, 0x33, !UPT ;  /* 0x000000063f0d7292 */ /* 0x000fc4000f8e333f */
[----:B------:R-:W-:Y:S02]  /*0eb0*/  UIADD3 UR15, UR17, -0x1, URZ ;  /* 0xffffffff110f7890 */ /* 0x000fe4000fffe03f */
[----:B------:R-:W-:Y:S02]  /*0ec0*/  USEL UR12, UR8, UR12, !UP1 ;  /* 0x0000000c080c7287 */ /* 0x000fe4000c800000 */
[----:B------:R-:W-:Y:S01]  /*0ed0*/  USHF.R.U32.HI UR7, URZ, UR18, UR7 ;  /* 0x000000123f077299 */ /* 0x000fe20008011607 */
[----:B------:R-:W-:Y:S01]  /*0ee0*/  ULDC UR19, c[0x0][0x648] ;  /* 0x0001920000137ab9 */ /* 0x000fe20000000800 */
[----:B------:R-:W-:Y:S01]  /*0ef0*/  ULDC UR20, c[0x0][0x638] ;  /* 0x00018e0000147ab9 */ /* 0x000fe20000000800 */
[----:B------:R-:W-:Y:S01]  /*0f00*/  UMOV UR21, 0x1 ;  /* 0x0000000100157882 */ /* 0x000fe20000000000 */
[----:B------:R-:W-:Y:S01]  /*0f10*/  UMOV UR6, UR23 ;  /* 0x0000001700067c82 */ /* 0x000fe20008000000 */
[----:B------:R-:W-:Y:S07]  /*0f20*/  @!P0 BRA `(.L_x_10) ;  /* 0x0000000000308947 */ /* 0x000fee0003800000 */
[----:B------:R-:W-:Y:S02]  /*0f30*/  ULDC UR10, c[0x0][0x64c] ;  /* 0x00019300000a7ab9 */ /* 0x000fe40000000800 */
        /* <DEDUP_REMOVED lines=8> */
[----:B------:R-:W-:-:S07]  /*0fc0*/  UIMAD.WIDE.U32.X UR4, UR14, UR5, UR10, UP0 ;  /* 0x000000050e0472a5 */ /* 0x000fce00080e040a */
[----:B------:R-:W-:Y:S01]  /*0fd0*/  UMOV UR6, UR4 ;  /* 0x0000000400067c82 */ /* 0x000fe20008000000 */
[----:B------:R-:W-:-:S05]  /*0fe0*/  UMOV UR7, UR5 ;  /* 0x0000000500077c82 */ /* 0x000fca0008000000 */
.L_x_10:
[----:B------:R-:W-:Y:S01]  /*0ff0*/  USHF.R.U64 UR5, UR6, UR19, UR7 ;  /* 0x0000001306057299 */ /* 0x000fe20008001207 */
[----:B------:R-:W-:Y:S01]  /*1000*/  IMAD.MOV.U32 R0, RZ, RZ, 0x1 ;  /* 0x00000001ff007424 */ /* 0x000fe200078e00ff */
[----:B------:R-:W-:Y:S02]  /*1010*/  USHF.L.U32 UR4, UR21, UR18, URZ ;  /* 0x0000001215047299 */ /* 0x000fe4000800063f */
[----:B------:R-:W-:Y:S02]  /*1020*/  ULOP3.LUT UR13, UR22, UR13, URZ, 0xc0, !UPT ;  /* 0x0000000d160d7292 */ /* 0x000fe4000f8ec03f */
[----:B------:R-:W-:Y:S02]  /*1030*/  UIADD3 UR6, -UR5, URZ, URZ ;  /* 0x0000003f05067290 */ /* 0x000fe4000fffe13f */
[----:B------:R-:W-:Y:S02]  /*1040*/  UIMAD UR13, UR4, UR5, UR13 ;  /* 0x00000005040d72a4 */ /* 0x000fe4000f8e020d */
[----:B------:R-:W-:-:S02]  /*1050*/  ULOP3.LUT UR15, UR16, UR15, URZ, 0xc0, !UPT ;  /* 0x0000000f100f7292 */ /* 0x000fc4000f8ec03f */
[----:B------:R-:W-:Y:S01]  /*1060*/  UIMAD UR4, UR6, UR20, UR23 ;  /* 0x00000014060472a4 */ /* 0x000fe2000f8e0217 */
[----:B------:R-:W-:Y:S01]  /*1070*/  ULDC UR5, c[0x0][0x610] ;  /* 0x0001840000057ab9 */ /* 0x000fe20000000800 */
[----:B------:R-:W-:Y:S02]  /*1080*/  UISETP.NE.AND UP0, UPT, UR46, URZ, UPT ;  /* 0x0000003f2e00728c */ /* 0x000fe4000bf05270 */
[----:B------:R-:W-:Y:S02]  /*1090*/  UIMAD UR12, UR13, UR5, UR12 ;  /* 0x000000050d0c72a4 */ /* 0x000fe4000f8e020c */
[----:B------:R-:W-:-:S04]  /*10a0*/  UIMAD UR4, UR4, UR17, UR15 ;  /* 0x00000011040472a4 */ /* 0x000fc8000f8e020f */
[----:B------:R-:W-:Y:S02]  /*10b0*/  USEL UR42, UR4, UR12, !UP0 ;  /* 0x0000000c042a7287 */ /* 0x000fe4000c000000 */
[----:B------:R-:W-:-:S12]  /*10c0*/  USEL UR41, UR12, UR4, !UP0 ;  /* 0x000000040c297287 */ /* 0x000fd8000c000000 */
.L_x_8:
[----:B------:R-:W-:-:S08]  /*10d0*/  NOP ;  /* 0x0000000000007918 */ /* 0x000fd00000000000 */
[----:B------:R-:W1:Y:S02]  /*10e0*/  USETMAXREG.TRY_ALLOC.CTAPOOL UP0, 0xf0 ;  /* 0x000000f0000079c8 */ /* 0x000e640008000600 */
[----:B-1----:R-:W-:-:S13]  /*10f0*/  PLOP3.LUT P0, PT, PT, PT, UP0, 0x80, 0x0 ;  /* 0x000000000000781c */ /* 0x002fda0003f0f008 */
[----:B------:R-:W-:Y:S05]  /*1100*/  @!P0 BRA `(.L_x_8) ;  /* 0xfffffffc00f08947 */ /* 0x000fea000383ffff */
[----:B------:R-:W-:Y:S01]  /*1110*/  ULDC.64 UR4, c[0x0][0x598] ;  /* 0x0001660000047ab9 */ /* 0x000fe20000000a00 */
[----:B------:R-:W-:Y:S01]  /*1120*/  ULDC.64 UR36, c[0x0][0x208] ;  /* 0x0000820000247ab9 */ /* 0x000fe20000000a00 */
[----:B------:R-:W-:-:S04]  /*1130*/  ISETP.NE.U32.AND P0, PT, RZ, UR4, PT ;  /* 0x00000004ff007c0c */ /* 0x000fc8000bf05070 */
[----:B------:R-:W-:-:S13]  /*1140*/  ISETP.NE.AND.EX P0, PT, RZ, UR5, PT, P0 ;  /* 0x00000005ff007c0c */ /* 0x000fda000bf05300 */
[----:B------:R-:W-:Y:S05]  /*1150*/  @!P0 BRA `(.L_x_11) ;  /* 0x00000000001c8947 */ /* 0x000fea0003800000 */
[----:B------:R-:W1:Y:S02]  /*1160*/  LDC.64 R2, c[0x0][0x598] ;  /* 0x00016600ff027b82 */ /* 0x000e640000000a00 */
[----:B-1----:R-:W2:Y:S02]  /*1170*/  LDG.E.64 R2, desc[UR36][R2.64] ;  /* 0x0000002402027981 */ /* 0x002ea4000c1e1b00 */
[----:B--2---:R-:W-:-:S04]  /*1180*/  ISETP.NE.U32.AND P0, PT, R2, RZ, PT ;  /* 0x000000ff0200720c */ /* 0x004fc80003f05070 */
[----:B------:R-:W-:-:S13]  /*1190*/  ISETP.NE.AND.EX P0, PT, R3, RZ, PT, P0 ;  /* 0x000000ff0300720c */ /* 0x000fda0003f05300 */
[----:B------:R-:W-:Y:S05]  /*11a0*/  @!P0 BRA `(.L_x_11) ;  /* 0x0000000000088947 */ /* 0x000fea0003800000 */
[----:B------:R1:W5:Y:S01]  /*11b0*/  LD.E R17, desc[UR36][R2.64] ;  /* 0x0000002402117980 */ /* 0x000362000c101900 */
[----:B------:R-:W-:Y:S05]  /*11c0*/  BRA `(.L_x_12) ;  /* 0x0000000000247947 */ /* 0x000fea0003800000 */
.L_x_11:
[----:B------:R-:W-:Y:S02]  /*11d0*/  ULDC.64 UR4, c[0x0][0x588] ;  /* 0x0001620000047ab9 */ /* 0x000fe40000000a00 */
[----:B------:R-:W-:-:S04]  /*11e0*/  ISETP.NE.U32.AND P0, PT, RZ, UR4, PT ;  /* 0x00000004ff007c0c */ /* 0x000fc8000bf05070 */
[----:B------:R-:W-:-:S13]  /*11f0*/  ISETP.NE.AND.EX P0, PT, RZ, UR5, PT, P0 ;  /* 0x00000005ff007c0c */ /* 0x000fda000bf05300 */
[----:B------:R-:W-:Y:S05]  /*1200*/  @!P0 BRA `(.L_x_13) ;  /* 0x00000000000c8947 */ /* 0x000fea0003800000 */
[----:B------:R-:W1:Y:S02]  /*1210*/  LDC.64 R2, c[0x0][0x588] ;  /* 0x00016200ff027b82 */ /* 0x000e640000000a00 */
[----:B-1----:R2:W5:Y:S01]  /*1220*/  LDG.E R17, desc[UR36][R2.64] ;  /* 0x0000002402117981 */ /* 0x002562000c1e1900 */
[----:B------:R-:W-:Y:S05]  /*1230*/  BRA `(.L_x_12) ;  /* 0x0000000000087947 */ /* 0x000fea0003800000 */
.L_x_13:
[----:B------:R-:W-:Y:S02]  /*1240*/  ULDC UR4, c[0x0][0x580] ;  /* 0x0001600000047ab9 */ /* 0x000fe40000000800 */
[----:B------:R-:W-:-:S07]  /*1250*/  MOV R17, UR4 ;  /* 0x0000000400117c02 */ /* 0x000fce0008000f00 */
.L_x_12:
[----:B------:R-:W-:Y:S02]  /*1260*/  ULDC.64 UR4, c[0x0][0x5a0] ;  /* 0x0001680000047ab9 */ /* 0x000fe40000000a00 */
[----:B------:R-:W-:-:S04]  /*1270*/  ISETP.NE.U32.AND P0, PT, RZ, UR4, PT ;  /* 0x00000004ff007c0c */ /* 0x000fc8000bf05070 */
[----:B------:R-:W-:-:S13]  /*1280*/  ISETP.NE.AND.EX P0, PT, RZ, UR5, PT, P0 ;  /* 0x00000005ff007c0c */ /* 0x000fda000bf05300 */
[----:B------:R-:W-:Y:S05]  /*1290*/  @!P0 BRA `(.L_x_14) ;  /* 0x00000000001c8947 */ /* 0x000fea0003800000 */
[----:B-12---:R-:W1:Y:S02]  /*12a0*/  LDC.64 R2, c[0x0][0x5a0] ;  /* 0x00016800ff027b82 */ /* 0x006e640000000a00 */
[----:B-1----:R-:W2:Y:S02]  /*12b0*/  LDG.E.64 R2, desc[UR36][R2.64] ;  /* 0x0000002402027981 */ /* 0x002ea4000c1e1b00 */
[----:B--2---:R-:W-:-:S04]  /*12c0*/  ISETP.NE.U32.AND P0, PT, R2, RZ, PT ;  /* 0x000000ff0200720c */ /* 0x004fc80003f05070 */
[----:B------:R-:W-:-:S13]  /*12d0*/  ISETP.NE.AND.EX P0, PT, R3, RZ, PT, P0 ;  /* 0x000000ff0300720c */ /* 0x000fda0003f05300 */
[----:B------:R-:W-:Y:S05]  /*12e0*/  @!P0 BRA `(.L_x_14) ;  /* 0x0000000000088947 */ /* 0x000fea0003800000 */
[----:B------:R1:W5:Y:S01]  /*12f0*/  LD.E R18, desc[UR36][R2.64] ;  /* 0x0000002402127980 */ /* 0x000362000c101900 */
[----:B------:R-:W-:Y:S05]  /*1300*/  BRA `(.L_x_15) ;  /* 0x0000000000247947 */ /* 0x000fea0003800000 */
.L_x_14:
[----:B------:R-:W-:Y:S02]  /*1310*/  ULDC.64 UR4, c[0x0][0x590] ;  /* 0x0001640000047ab9 */ /* 0x000fe40000000a00 */
[----:B------:R-:W-:-:S04]  /*1320*/  ISETP.NE.U32.AND P0, PT, RZ, UR4, PT ;  /* 0x00000004ff007c0c */ /* 0x000fc8000bf05070 */
[----:B------:R-:W-:-:S13]  /*1330*/  ISETP.NE.AND.EX P0, PT, RZ, UR5, PT, P0 ;  /* 0x00000005ff007c0c */ /* 0x000fda000bf05300 */
[----:B------:R-:W-:Y:S05]  /*1340*/  @!P0 BRA `(.L_x_16) ;  /* 0x00000000000c8947 */ /* 0x000fea0003800000 */
[----:B-12---:R-:W1:Y:S02]  /*1350*/  LDC.64 R2, c[0x0][0x590] ;  /* 0x00016400ff027b82 */ /* 0x006e640000000a00 */
[----:B-1----:R2:W5:Y:S01]  /*1360*/  LDG.E R18, desc[UR36][R2.64] ;  /* 0x0000002402127981 */ /* 0x002562000c1e1900 */
[----:B------:R-:W-:Y:S05]  /*1370*/  BRA `(.L_x_15) ;  /* 0x0000000000087947 */ /* 0x000fea0003800000 */
.L_x_16:
[----:B------:R-:W-:Y:S02]  /*1380*/  ULDC UR4, c[0x0][0x584] ;  /* 0x0001610000047ab9 */ /* 0x000fe40000000800 */
[----:B------:R-:W-:-:S07]  /*1390*/  IMAD.U32 R18, RZ, RZ, UR4 ;  /* 0x00000004ff127e24 */ /* 0x000fce000f8e00ff */
.L_x_15:
[----:B------:R-:W-:-:S13]  /*13a0*/  LOP3.LUT P0, RZ, R0, 0xff, RZ, 0xc0, !PT ;  /* 0x000000ff00ff7812 */ /* 0x000fda000780c0ff */
[----:B------:R-:W-:Y:S05]  /*13b0*/  @!P0 EXIT ;  /* 0x000000000000894d */ /* 0x000fea0003800000 */
[----:B------:R-:W-:Y:S01]  /*13c0*/  ULDC UR4, c[0x0][0x28c] ;  /* 0x0000a30000047ab9 */ /* 0x000fe20000000800 */
[----:B------:R-:W-:Y:S01]  /*13d0*/  UMOV UR38, URZ ;  /* 0x0000003f00267c82 */ /* 0x000fe20008000000 */
[----:B------:R-:W-:Y:S01]  /*13e0*/  UIADD3 UR4, UR4, 0x3f, URZ ;  /* 0x0000003f04047890 */ /* 0x000fe2000fffe03f */
[----:B------:R-:W-:-:S03]  /*13f0*/  UMOV UR39, URZ ;  /* 0x0000003f00277c82 */ /* 0x000fc60008000000 */
[----:B------:R-:W-:-:S04]  /*1400*/  USHF.R.S32.HI UR5, URZ, 0x1f, UR4 ;  /* 0x0000001f3f057899 */ /* 0x000fc80008011404 */
[----:B------:R-:W-:-:S04]  /*1410*/  ULEA.HI UR5, UR5, UR4, URZ, 0x6 ;  /* 0x0000000405057291 */ /* 0x000fc8000f8f303f */
[----:B------:R-:W-:-:S12]  /*1420*/  USHF.R.S32.HI UR44, URZ, 0x6, UR5 ;  /* 0x000000063f2c7899 */ /* 0x000fd80008011405 */
.L_x_552:
[----:B------:R-:W3:Y:S01]  /*1430*/  S2R R0, SR_TID.X ;  /* 0x0000000000007919 */ /* 0x000ee20000002100 */
[----:B----4-:R-:W4:Y:S01]  /*1440*/  S2UR UR7, SR_CgaCtaId ;  /* 0x00000000000779c3 */ /* 0x010f220000008800 */
[----:B------:R-:W-:Y:S02]  /*1450*/  UMOV UR6, 0x400 ;  /* 0x0000040000067882 */ /* 0x000fe40000000000 */
[----:B----4-:R-:W-:Y:S01]  /*1460*/  ULEA UR6, UR7, UR6, 0x18 ;  /* 0x0000000607067291 */ /* 0x010fe2000f8ec03f */
[----:B---3--:R-:W-:-:S04]  /*1470*/  LOP3.LUT R0, R0, 0x80, RZ, 0xc0, !PT ;  /* 0x0000008000007812 */ /* 0x008fc800078ec0ff */
[----:B------:R-:W-:-:S06]  /*1480*/  SHF.R.U32.HI R0, RZ, 0x7, R0 ;  /* 0x00000007ff007819 */ /* 0x000fcc0000011600 */
[----:B------:R-:W3:Y:S02]  /*1490*/  SHFL.IDX PT, R0, R0, RZ, 0x1f ;  /* 0x00001fff00007589 */ /* 0x000ee400000e0000 */
[----:B---3--:R-:W-:-:S13]  /*14a0*/  R2UR UR4, R0 ;  /* 0x00000000000472ca */ /* 0x008fda00000e0000 */
[----:B------:R-:W-:-:S04]  /*14b0*/  ULEA.HI UR5, UR4, UR4, URZ, 0x1 ;  /* 0x0000000404057291 */ /* 0x000fc8000f8f083f */
[----:B------:R-:W-:-:S04]  /*14c0*/  ULOP3.LUT UR5, UR5, 0xffffe, URZ, 0xc0, !UPT ;  /* 0x000ffffe05057892 */ /* 0x000fc8000f8ec03f */
[----:B------:R-:W-:-:S03]  /*14d0*/  UIADD3 UR5, UR4, -UR5, URZ ;  /* 0x8000000504057290 */ /* 0x000fc6000fffe03f */
[----:B------:R-:W-:Y:S01]  /*14e0*/  ULDC UR4, c[0x0][0x28c] ;  /* 0x0000a30000047ab9 */ /* 0x000fe20000000800 */
[----:B------:R-:W-:Y:S01]  /*14f0*/  ULEA UR5, UR5, UR6, 0xc ;  /* 0x0000000605057291 */ /* 0x000fe2000f8e603f */
[----:B------:R-:W-:-:S03]  /*1500*/  ISETP.LT.AND P0, PT, RZ, UR4, PT ;  /* 0x00000004ff007c0c */ /* 0x000fc6000bf01270 */
[----:B------:R-:W-:-:S04]  /*1510*/  UIADD3 UR5, UR5, 0x180, URZ ;  /* 0x0000018005057890 */ /* 0x000fc8000fffe03f */
[----:B------:R-:W-:-:S04]  /*1520*/  USHF.R.U32.HI UR5, URZ, 0x4, UR5 ;  /* 0x000000043f057899 */ /* 0x000fc80008011605 */
[----:B------:R-:W-:-:S04]  /*1530*/  ULOP3.LUT UR5, UR5, 0x3fff, URZ, 0xc0, !UPT ;  /* 0x00003fff05057892 */ /* 0x000fc8000f8ec03f */
[----:B------:R-:W-:Y:S01]  /*1540*/  ULOP3.LUT UR45, UR5, 0x10000, URZ, 0xfc, !UPT ;  /* 0x00010000052d7892 */ /* 0x000fe2000f8efc3f */
[----:B-----5:R-:W-:Y:S11]  /*1550*/  @P0 BRA `(.L_x_17) ;  /* 0x0000000000400947 */ /* 0x020ff60003800000 */
[----:B------:R-:W-:Y:S01]  /*1560*/  MOV R0, 0x0 ;  /* 0x0000000000007802 */ /* 0x000fe20000000f00 */
[----:B------:R-:W-:Y:S01]  /*1570*/  ULDC.64 UR4, c[0x4][0x68] ;  /* 0x01001a0000047ab9 */ /* 0x000fe20000000a00 */
[----:B------:R-:W-:Y:S01]  /*1580*/  ULDC.64 UR6, c[0x4][0x8] ;  /* 0x0100020000067ab9 */ /* 0x000fe20000000a00 */
[----:B------:R-:W-:Y:S01]  /*1590*/  IMAD.U32 R4, RZ, RZ, UR4 ;  /* 0x00000004ff047e24 */ /* 0x000fe2000f8e00ff */
[----:B-12---:R1:W2:Y:S01]  /*15a0*/  LDC.64 R2, c[0x4][R0] ;  /* 0x0100000000027b82 */ /* 0x0062a20000000a00 */
[----:B------:R-:W-:Y:S01]  /*15b0*/  IMAD.U32 R5, RZ, RZ, UR5 ;  /* 0x00000005ff057e24 */ /* 0x000fe2000f8e00ff */
[----:B------:R-:W-:Y:S01]  /*15c0*/  ULDC.64 UR4, c[0x4][0x70] ;  /* 0x01001c0000047ab9 */ /* 0x000fe20000000a00 */
[----:B------:R-:W-:Y:S01]  /*15d0*/  IMAD.U32 R10, RZ, RZ, UR6 ;  /* 0x00000006ff0a7e24 */ /* 0x000fe2000f8e00ff */
[----:B0-----:R-:W-:Y:S01]  /*15e0*/  MOV R7, UR5 ;  /* 0x0000000500077c02 */ /* 0x001fe20008000f00 */
[----:B------:R-:W-:Y:S01]  /*15f0*/  IMAD.U32 R6, RZ, RZ, UR4 ;  /* 0x00000004ff067e24 */ /* 0x000fe2000f8e00ff */
[----:B------:R-:W-:Y:S01]  /*1600*/  MOV R13, RZ ;  /* 0x000000ff000d7202 */ /* 0x000fe20000000f00 */
[----:B------:R-:W-:-:S02]  /*1610*/  IMAD.U32 R11, RZ, RZ, UR7 ;  /* 0x00000007ff0b7e24 */ /* 0x000fc4000f8e00ff */
[----:B------:R-:W-:Y:S02]  /*1620*/  IMAD.MOV.U32 R8, RZ, RZ, 0x1e1 ;  /* 0x000001e1ff087424 */ /* 0x000fe400078e00ff */
[----:B-1----:R-:W-:-:S07]  /*1630*/  IMAD.MOV.U32 R12, RZ, RZ, 0x1 ;  /* 0x00000001ff0c7424 */ /* 0x002fce00078e00ff */
[----:B------:R-:W-:-:S07]  /*1640*/  LEPC R20, `(.L_x_17) ;  /* 0x000000001014794e */ /* 0x000fce0000000000 */
[----:B--2--5:R-:W-:Y:S05]  /*1650*/  CALL.ABS.NOINC R2 ;  /* 0x0000000002007343 */ /* 0x024fea0003c00000 */
.L_x_17:
[----:B------:R-:W-:-:S06]  /*1660*/  ULOP3.LUT UR4, UR40, 0x1, URZ, 0xfc, !UPT ;  /* 0x0000000128047892 */ /* 0x000fcc000f8efc3f */
[----:B------:R-:W-:-:S05]  /*1670*/  IMAD.U32 R0, RZ, RZ, UR4 ;  /* 0x00000004ff007e24 */ /* 0x000fca000f8e00ff */
[----:B------:R-:W-:-:S13]  /*1680*/  ISETP.NE.AND P0, PT, R0, 0x3, PT ;  /* 0x000000030000780c */ /* 0x000fda0003f05270 */
[----:B------:R-:W-:Y:S05]  /*1690*/  @!P0 BRA `(.L_x_18) ;  /* 0x0000000000048947 */ /* 0x000fea0003800000 */
[----:B------:R-:W-:Y:S01]  /*16a0*/  BPT.TRAP 0x1 ;  /* 0x000000040000795c */ /* 0x000fe20000300000 */
.L_x_18:
[----:B------:R-:W3:Y:S01]  /*16b0*/  S2UR UR5, SR_CgaCtaId ;  /* 0x00000000000579c3 */ /* 0x000ee20000008800 */
[----:B------:R-:W-:Y:S01]  /*16c0*/  UMOV UR4, 0x400 ;  /* 0x0000040000047882 */ /* 0x000fe20000000000 */
[----:B-12---:R-:W-:Y:S02]  /*16d0*/  IMAD.U32 R3, RZ, RZ, UR39 ;  /* 0x00000027ff037e24 */ /* 0x006fe4000f8e00ff */
[----:B------:R-:W-:-:S05]  /*16e0*/  IMAD.U32 R2, RZ, RZ, UR38 ;  /* 0x00000026ff027e24 */ /* 0x000fca000f8e00ff */
[----:B------:R-:W-:Y:S01]  /*16f0*/  SHF.L.U32 R2, R2, 0x1f, RZ ;  /* 0x0000001f02027819 */ /* 0x000fe200000006ff */
[----:B---3--:R-:W-:-:S06]  /*1700*/  ULEA UR4, UR5, UR4, 0x18 ;  /* 0x0000000405047291 */ /* 0x008fcc000f8ec03f */
[----:B------:R-:W-:-:S05]  /*1710*/  IMAD.U32 R0, RZ, RZ, UR4 ;  /* 0x00000004ff007e24 */ /* 0x000fca000f8e00ff */
[----:B------:R-:W-:-:S04]  /*1720*/  LEA R3, R3, R0, 0x3 ;  /* 0x0000000003037211 */ /* 0x000fc800078e18ff */
[----:B------:R1:W2:Y:S01]  /*1730*/  SYNCS.PHASECHK.TRANS64.TRYWAIT P1, [R3+URZ], R2 ;  /* 0x00000002030075a7 */ /* 0x0002a2000802017f */
[----:B------:R-:W-:Y:S05]  /*1740*/  @!P0 BRA `(.L_x_19) ;  /* 0x0000000000048947 */ /* 0x000fea0003800000 */
[----:B------:R-:W-:Y:S01]  /*1750*/  BPT.TRAP 0x1 ;  /* 0x000000040000795c */ /* 0x000fe20000300000 */
.L_x_19:
[----:B--2---:R-:W-:Y:S05]  /*1760*/  @P1 BRA `(.L_x_20) ;  /* 0x0000000000081947 */ /* 0x004fea0003800000 */
[----:B------:R-:W2:Y:S02]  /*1770*/  SYNCS.PHASECHK.TRANS64.TRYWAIT P1, [R3+URZ], R2 ;  /* 0x00000002030075a7 */ /* 0x000ea4000802017f */
[----:B--2---:R-:W-:Y:S05]  /*1780*/  @!P1 BRA `(.L_x_21) ;  /* 0x0000013000449947 */ /* 0x004fea0003800000 */
.L_x_20:
[----:B------:R-:W-:-:S04]  /*1790*/  UISETP.LT.AND UP0, UPT, UR44, 0x1, UPT ;  /* 0x000000012c00788c */ /* 0x000fc8000bf01270 */
[----:B------:R-:W-:-:S06]  /*17a0*/  USEL UR4, UR44, 0x1, UP0 ;  /* 0x000000012c047887 */ /* 0x000fcc0008000000 */
[----:B-12---:R-:W-:Y:S01]  /*17b0*/  IMAD.U32 R3, RZ, RZ, UR4 ;  /* 0x00000004ff037e24 */ /* 0x006fe2000f8e00ff */
[----:B------:R-:W-:Y:S05]  /*17c0*/  WARPSYNC.ALL ;  /* 0x0000000000007948 */ /* 0x000fea0003800000 */
[----:B------:R-:W-:-:S04]  /*17d0*/  IADD3 R3, -R3, UR44, RZ ;  /* 0x0000002c03037c10 */ /* 0x000fc8000fffe1ff */
[----:B------:R-:W-:Y:S02]  /*17e0*/  ISETP.GE.AND P1, PT, R3, 0x1, PT ;  /* 0x000000010300780c */ /* 0x000fe40003f26270 */
[----:B------:R-:W-:Y:S01]  /*17f0*/  R2UR UR4, R0 ;  /* 0x00000000000472ca */ /* 0x000fe200000e0000 */
[----:B------:R-:W-:Y:S01]  /*1800*/  ULEA UR9, UR39, UR45, 0xa ;  /* 0x0000002d27097291 */ /* 0x000fe2000f8e503f */
[----:B------:R-:W-:Y:S01]  /*1810*/  WARPGROUP.ARRIVE ;  /* 0x00000000000079c5 */ /* 0x000fe20000000000 */
[----:B------:R-:W-:Y:S01]  /*1820*/  UMOV UR5, 0x80000020 ;  /* 0x8000002000057882 */ /* 0x000fe20000000000 */
[----:B------:R-:W-:-:S09]  /*1830*/  UMOV UR7, 0x80000020 ;  /* 0x8000002000077882 */ /* 0x000fd20000000000 */
[----:B------:R-:W-:-:S04]  /*1840*/  UIADD3 UR4, UR4, 0x1c180, URZ ;  /* 0x0001c18004047890 */ /* 0x000fc8000fffe03f */
[----:B------:R-:W-:-:S04]  /*1850*/  USHF.R.U32.HI UR4, URZ, 0x4, UR4 ;  /* 0x000000043f047899 */ /* 0x000fc80008011604 */
[----:B------:R-:W-:-:S04]  /*1860*/  ULOP3.LUT UR4, UR4, 0x3fff, URZ, 0xc0, !UPT ;  /* 0x00003fff04047892 */ /* 0x000fc8000f8ec03f */
[----:B------:R-:W-:-:S03]  /*1870*/  ULOP3.LUT UR8, UR4, 0x10000, URZ, 0xfc, !UPT ;  /* 0x0001000004087892 */ /* 0x000fc6000f8efc3f */
[----:B------:R-:W-:Y:S01]  /*1880*/  UMOV UR4, UR9 ;  /* 0x0000000900047c82 */ /* 0x000fe20008000000 */
[----:B------:R-:W-:-:S07]  /*1890*/  ULEA UR10, UR39, UR8, 0xa ;  /* 0x00000008270a7291 */ /* 0x000fce000f8e503f */
[----:B------:R-:W-:Y:S02]  /*18a0*/  UMOV UR6, UR10 ;  /* 0x0000000a00067c82 */ /* 0x000fe40008000000 */
[----:B------:R-:W-:Y:S01]  /*18b0*/  IGMMA.64x256x32.S8.S8 R24, gdesc[UR4], RZ, !UPT, gsb0 ;  /* 0x06600000041879f1 */ /* 0x000fe2000c0410ff */
[----:B------:R-:W-:Y:S01]  /*18c0*/  UIADD3 UR4, UR9, 0x200, URZ ;  /* 0x0000020009047890 */ /* 0x000fe2000fffe03f */
[----:B------:R-:W-:Y:S01]  /*18d0*/  UMOV UR5, 0x80000020 ;  /* 0x8000002000057882 */ /* 0x000fe20000000000 */
[----:B------:R-:W-:Y:S02]  /*18e0*/  WARPGROUP.DEPBAR.LE gsb0, 0x0 ;  /* 0x00008000000079c5 */ /* 0x000fe40000010000 */
[----:B------:R-:W-:Y:S01]  /*18f0*/  STL.64 [R1], R24 ;  /* 0x0000001801007387 */ /* 0x000fe20000100a00 */
[----:B------:R-:W-:Y:S01]  /*1900*/  IMAD.MOV.U32 R235, RZ, RZ, R52 ;  /* 0x000000ffffeb7224 */ /* 0x000fe200078e0034 */
[----:B------:R-:W-:Y:S01]  /*1910*/  MOV R232, R55 ;  /* 0x0000003700e87202 */ /* 0x000fe20000000f00 */
[----:B------:R-:W-:Y:S01]  /*1920*/  IMAD.MOV.U32 R234, RZ, RZ, R53 ;  /* 0x000000ffffea7224 */ /* 0x000fe200078e0035 */
[----:B------:R-:W-:Y:S01]  /*1930*/  STL.64 [R1+0x8], R26 ;  /* 0x0000081a01007387 */ /* 0x000fe20000100a00 */
        /* <DEDUP_REMOVED lines=61> */
[----:B------:R1:W-:Y:S01]  /*1d10*/  STL.64 [R1+0x68], R50 ;  /* 0x0000683201007387 */ /* 0x0003e20000100a00 */
[----:B------:R-:W-:-:S02]  /*1d20*/  IMAD.MOV.U32 R177, RZ, RZ, R93 ;  /* 0x000000ffffb17224 */ /* 0x000fc400078e005d */
[----:B------:R-:W-:Y:S01]  /*1d30*/  IMAD.MOV.U32 R178, RZ, RZ, R94 ;  /* 0x000000ffffb27224 */ /* 0x000fe200078e005e */
[----:B------:R-:W-:Y:S01]  /*1d40*/  STL [R1+0x2b8], R155 ;  /* 0x0002b89b01007387 */ /* 0x000fe20000100800 */
[----:B------:R-:W-:Y:S02]  /*1d50*/  IMAD.MOV.U32 R180, RZ, RZ, R96 ;  /* 0x000000ffffb47224 */ /* 0x000fe400078e0060 */
[----:B------:R-:W-:Y:S02]  /*1d60*/  IMAD.MOV.U32 R181, RZ, RZ, R97 ;  /* 0x000000ffffb57224 */ /* 0x000fe400078e0061 */
[----:B------:R-:W-:Y:S02]  /*1d70*/  IMAD.MOV.U32 R182, RZ, RZ, R98 ;  /* 0x000000ffffb67224 */ /* 0x000fe400078e0062 */
[----:B------:R-:W-:Y:S02]  /*1d80*/  IMAD.MOV.U32 R183, RZ, RZ, R99 ;  /* 0x000000ffffb77224 */ /* 0x000fe400078e0063 */
[----:B------:R-:W-:-:S02]  /*1d90*/  IMAD.MOV.U32 R185, RZ, RZ, R101 ;  /* 0x000000ffffb97224 */ /* 0x000fc400078e0065 */
[----:B------:R-:W-:Y:S02]  /*1da0*/  IMAD.MOV.U32 R186, RZ, RZ, R102 ;  /* 0x000000ffffba7224 */ /* 0x000fe400078e0066 */
        /* <DEDUP_REMOVED lines=35> */
[----:B0-----:R-:W-:Y:S02]  /*1fe0*/  IMAD.MOV.U32 R7, RZ, RZ, R147 ;  /* 0x000000ffff077224 */ /* 0x001fe400078e0093 */
[----:B------:R-:W-:Y:S02]  /*1ff0*/  IMAD.MOV.U32 R6, RZ, RZ, R148 ;  /* 0x000000ffff067224 */ /* 0x000fe400078e0094 */
[----:B------:R-:W-:Y:S02]  /*2000*/  IMAD.MOV.U32 R5, RZ, RZ, R149 ;  /* 0x000000ffff057224 */ /* 0x000fe400078e0095 */
[----:B------:R-:W-:Y:S02]  /*2010*/  IMAD.MOV.U32 R2, RZ, RZ, R151 ;  /* 0x000000ffff027224 */ /* 0x000fe400078e0097 */
[----:B-1----:R-:W-:-:S06]  /*2020*/  WARPGROUP.ARRIVE ;  /* 0x00000000000079c5 */ /* 0x002fcc0000000000 */
[----:B------:R-:W-:Y:S03]  /*2030*/  IGMMA.64x256x32.S8.S8 R24, gdesc[UR4], RZ, !UPT, gsb0 ;  /* 0x06600000041879f1 */ /* 0x000fe6000c0410ff */
[----:B------:R-:W-:Y:S02]  /*2040*/  WARPGROUP.DEPBAR.LE gsb0, 0x0 ;  /* 0x00008000000079c5 */ /* 0x000fe40000010000 */
[----:B------:R-:W-:Y:S04]  /*2050*/  STL.64 [R1+0x2b0], R150 ;  /* 0x0002b09601007387 */ /* 0x000fe80000100a00 */
        /* <DEDUP_REMOVED lines=20> */
[----:B------:R0:W-:Y:S04]  /*21a0*/  STL.64 [R1+0x208], R108 ;  /* 0x0002086c01007387 */ /* 0x0001e80000100a00 */
[----:B0-----:R-:W2:Y:S04]  /*21b0*/  LDL.LU R108, [R1] ;  /* 0x00000000016c7983 */ /* 0x001ea80000300800 */
[----:B------:R-:W2:Y:S04]  /*21c0*/  LDL.LU R109, [R1+0x4] ;  /* 0x00000400016d7983 */ /* 0x000ea80000300800 */
        /* <DEDUP_REMOVED lines=25> */
[----:B------:R-:W2:Y:S01]  /*2360*/  LDL.LU R135, [R1+0x6c] ;  /* 0x00006c0001877983 */ /* 0x000ea20000300800 */
        /* <DEDUP_REMOVED lines=11> */
[----:B------:R-:W-:Y:S01]  /*2420*/  UIADD3 UR4, UR9, 0x2, URZ ;  /* 0x0000000209047890 */ /* 0x000fe2000fffe03f */
[----:B------:R-:W-:Y:S01]  /*2430*/  IMAD.MOV.U32 R143, RZ, RZ, R228 ;  /* 0x000000ffff8f7224 */ /* 0x000fe200078e00e4 */
[----:B------:R-:W-:Y:S01]  /*2440*/  UIADD3 UR6, UR10, 0x2, URZ ;  /* 0x000000020a067890 */ /* 0x000fe2000fffe03f */
[----:B------:R-:W-:Y:S01]  /*2450*/  IMAD.MOV.U32 R145, RZ, RZ, R226 ;  /* 0x000000ffff917224 */ /* 0x000fe200078e00e2 */
[----:B------:R-:W-:Y:S01]  /*2460*/  UMOV UR5, 0x80000020 ;  /* 0x8000002000057882 */ /* 0x000fe20000000000 */
[----:B------:R-:W-:Y:S01]  /*2470*/  IMAD.MOV.U32 R146, RZ, RZ, R225 ;  /* 0x000000ffff927224 */ /* 0x000fe200078e00e1 */
[----:B------:R-:W-:Y:S01]  /*2480*/  MOV R225, R13 ;  /* 0x0000000d00e17202 */ /* 0x000fe20000000f00 */
[----:B------:R-:W-:Y:S01]  /*2490*/  IMAD.MOV.U32 R147, RZ, RZ, R224 ;  /* 0x000000ffff937224 */ /* 0x000fe200078e00e0 */
[----:B------:R-:W-:Y:S01]  /*24a0*/  UMOV UR7, 0x80000020 ;  /* 0x8000002000077882 */ /* 0x000fe20000000000 */
[----:B------:R-:W-:-:S02]  /*24b0*/  IMAD.MOV.U32 R148, RZ, RZ, R223 ;  /* 0x000000ffff947224 */ /* 0x000fc400078e00df */
[----:B------:R-:W-:Y:S02]  /*24c0*/  IMAD.MOV.U32 R150, RZ, RZ, R221 ;  /* 0x000000ffff967224 */ /* 0x000fe400078e00dd */
[----:B------:R-:W-:Y:S01]  /*24d0*/  IMAD.MOV.U32 R151, RZ, RZ, R220 ;  /* 0x000000ffff977224 */ /* 0x000fe200078e00dc */
[----:B------:R-:W-:Y:S01]  /*24e0*/  MOV R220, R22 ;  /* 0x0000001600dc7202 */ /* 0x000fe20000000f00 */
        /* <DEDUP_REMOVED lines=13> */
[----:B------:R-:W-:-:S06]  /*25c0*/  IMAD.MOV.U32 R234, RZ, RZ, R4 ;  /* 0x000000ffffea7224 */ /* 0x000fcc00078e0004 */
[----:B--2---:R-:W-:-:S06]  /*25d0*/  WARPGROUP.ARRIVE ;  /* 0x00000000000079c5 */ /* 0x004fcc0000000000 */
[----:B------:R-:W-:Y:S03]  /*25e0*/  IGMMA.64x256x32.S8.S8 R108, gdesc[UR4], R108, gsb0 ;  /* 0x06600000046c79f1 */ /* 0x000fe6000804106c */
[----:B------:R-:W-:Y:S02]  /*25f0*/  WARPGROUP.DEPBAR.LE gsb0, 0x0 ;  /* 0x00008000000079c5 */ /* 0x000fe40000010000 */
[----:B------:R-:W-:Y:S04]  /*2600*/  STL.64 [R1], R108 ;  /* 0x0000006c01007387 */ /* 0x000fe80000100a00 */
        /* <DEDUP_REMOVED lines=63> */
[----:B0-----:R1:W5:Y:S04]  /*2a00*/  LDL.LU R155, [R1+0x2b8] ;  /* 0x0002b800019b7983 */ /* 0x0013680000300800 */
[----:B------:R-:W2:Y:S04]  /*2a10*/  LDL.LU.64 R150, [R1+0x2b0] ;  /* 0x0002b00001967983 */ /* 0x000ea80000300a00 */
        /* <DEDUP_REMOVED lines=20> */
[----:B------:R-:W2:Y:S01]  /*2b60*/  LDL.LU.64 R108, [R1+0x208] ;  /* 0x00020800016c7983 */ /* 0x000ea20000300a00 */
[----:B------:R-:W-:Y:S01]  /*2b70*/  UIADD3 UR4, UR9, 0x202, URZ ;  /* 0x0000020209047890 */ /* 0x000fe2000fffe03f */
[----:B------:R-:W-:Y:S01]  /*2b80*/  UMOV UR5, 0x80000020 ;  /* 0x8000002000057882 */ /* 0x000fe20000000000 */
[----:B--2---:R-:W-:-:S07]  /*2b90*/  WARPGROUP.ARRIVE ;  /* 0x00000000000079c5 */ /* 0x004fce0000000000 */
[----:B------:R-:W-:Y:S03]  /*2ba0*/  IGMMA.64x256x32.S8.S8 R24, gdesc[UR4], R24, gsb0 ;  /* 0x06600000041879f1 */ /* 0x000fe60008041018 */
[----:B------:R-:W-:Y:S02]  /*2bb0*/  WARPGROUP.DEPBAR.LE gsb0, 0x0 ;  /* 0x00008000000079c5 */ /* 0x000fe40000010000 */
[----:B-1----:R-:W-:Y:S05]  /*2bc0*/  @!P1 BRA `(.L_x_22) ;  /* 0x0000002000909947 */ /* 0x002fea0003800000 */
[----:B------:R-:W-:Y:S02]  /*2bd0*/  UIADD3 UR4, UR39, 0x1, URZ ;  /* 0x0000000127047890 */ /* 0x000fe4000fffe03f */
[----:B------:R-:W-:Y:S02]  /*2be0*/  UMOV UR10, UR39 ;  /* 0x00000027000a7c82 */ /* 0x000fe40008000000 */
[----:B------:R-:W-:-:S04]  /*2bf0*/  UISETP.NE.AND UP0, UPT, UR4, 0x7, UPT ;  /* 0x000000070400788c */ /* 0x000fc8000bf05270 */
[----:B------:R-:W-:Y:S02]  /*2c00*/  USEL UR5, URZ, 0x1, UP0 ;  /* 0x000000013f057887 */ /* 0x000fe40008000000 */
[----:B------:R-:W-:Y:S02]  /*2c10*/  USEL UR9, UR4, URZ, UP0 ;  /* 0x0000003f04097287 */ /* 0x000fe40008000000 */
[----:B------:R-:W-:-:S06]  /*2c20*/  ULOP3.LUT UR5, UR38, UR5, URZ, 0x3c, !UPT ;  /* 0x0000000526057292 */ /* 0x000fcc000f8e3c3f */
[----:B------:R-:W-:-:S07]  /*2c30*/  IMAD.U32 R2, RZ, RZ, UR5 ;  /* 0x00000005ff027e24 */ /* 0x000fce000f8e00ff */
.L_x_29:
[----:B------:R-:W-:Y:S05]  /*2c40*/  @!P0 BRA `(.L_x_23) ;  /* 0x0000000000048947 */ /* 0x000fea0003800000 */
[----:B------:R-:W-:Y:S01]  /*2c50*/  BPT.TRAP 0x1 ;  /* 0x000000040000795c */ /* 0x000fe20000300000 */
.L_x_23:
[----:B------:R-:W0:Y:S01]  /*2c60*/  S2UR UR5, SR_CgaCtaId ;  /* 0x00000000000579c3 */ /* 0x000e220000008800 */
[----:B------:R-:W-:Y:S01]  /*2c70*/  UMOV UR4, 0x400 ;  /* 0x0000040000047882 */ /* 0x000fe20000000000 */
[----:B------:R-:W-:Y:S01]  /*2c80*/  IMAD.U32 R4, RZ, RZ, UR9 ;  /* 0x00000009ff047e24 */ /* 0x000fe2000f8e00ff */
[----:B------:R-:W-:Y:S01]  /*2c90*/  SHF.L.U32 R5, R2, 0x1f, RZ ;  /* 0x0000001f02057819 */ /* 0x000fe200000006ff */
[----:B0-----:R-:W-:-:S06]  /*2ca0*/  ULEA UR4, UR5, UR4, 0x18 ;  /* 0x0000000405047291 */ /* 0x001fcc000f8ec03f */
[----:B------:R-:W-:-:S04]  /*2cb0*/  IMAD.U32 R0, RZ, RZ, UR4 ;  /* 0x00000004ff007e24 */ /* 0x000fc8000f8e00ff */
[----:B------:R-:W-:-:S04]  /*2cc0*/  IMAD R4, R4, 0x8, R0 ;  /* 0x0000000804047824 */ /* 0x000fc800078e0200 */
[----:B------:R0:W1:Y:S01]  /*2cd0*/  SYNCS.PHASECHK.TRANS64.TRYWAIT P1, [R4+URZ], R5 ;  /* 0x00000005040075a7 */ /* 0x000062000802017f */
[----:B------:R-:W-:Y:S05]  /*2ce0*/  @!P0 BRA `(.L_x_24) ;  /* 0x0000000000048947 */ /* 0x000fea0003800000 */
[----:B------:R-:W-:Y:S01]  /*2cf0*/  BPT.TRAP 0x1 ;  /* 0x000000040000795c */ /* 0x000fe20000300000 */
.L_x_24:
[----:B-1----:R-:W-:Y:S05]  /*2d00*/  @P1 BRA `(.L_x_25) ;  /* 0x0000000000081947 */ /* 0x002fea0003800000 */
[----:B------:R-:W1:Y:S02]  /*2d10*/  SYNCS.PHASECHK.TRANS64.TRYWAIT P1, [R4+URZ], R5 ;  /* 0x00000005040075a7 */ /* 0x000e64000802017f */
[----:B-1----:R-:W-:Y:S05]  /*2d20*/  @!P1 BRA `(.L_x_26) ;  /* 0x0000011800f09947 */ /* 0x002fea0003800000 */
.L_x_25:
        /* <DEDUP_REMOVED lines=64> */
[----:B--2---:R-:W2:Y:S04]  /*3130*/  LDL.LU.64 R24, [R1] ;  /* 0x0000000001187983 */ /* 0x004ea80000300a00 */
        /* <DEDUP_REMOVED lines=63> */
[----:B------:R-:W-:-:S02]  /*3530*/  ULEA UR11, UR9, UR45, 0xa ;  /* 0x0000002d090b7291 */ /* 0x000fc4000f8e503f */
[----:B------:R-:W-:Y:S01]  /*3540*/  ULEA UR12, UR9, UR8, 0xa ;  /* 0x00000008090c7291 */ /* 0x000fe2000f8e503f */
[----:B------:R-:W-:Y:S01]  /*3550*/  UMOV UR5, 0x80000020 ;  /* 0x8000002000057882 */ /* 0x000fe20000000000 */
[----:B------:R-:W-:-:S03]  /*3560*/  UMOV UR7, 0x80000020 ;  /* 0x8000002000077882 */ /* 0x000fc60000000000 */
[----:B------:R-:W-:Y:S02]  /*3570*/  UMOV UR4, UR11 ;  /* 0x0000000b00047c82 */ /* 0x000fe40008000000 */
[----:B------:R-:W-:Y:S01]  /*3580*/  UMOV UR6, UR12 ;  /* 0x0000000c00067c82 */ /* 0x000fe20008000000 */
[----:B--2---:R-:W-:-:S06]  /*3590*/  WARPGROUP.ARRIVE ;  /* 0x00000000000079c5 */ /* 0x004fcc0000000000 */
[----:B------:R-:W-:Y:S03]  /*35a0*/  IGMMA.64x256x32.S8.S8 R24, gdesc[UR4], R24, gsb0 ;  /* 0x06600000041879f1 */ /* 0x000fe60008041018 */
[----:B------:R-:W-:Y:S02]  /*35b0*/  WARPGROUP.DEPBAR.LE gsb0, 0x0 ;  /* 0x00008000000079c5 */ /* 0x000fe40000010000 */
[----:B------:R-:W-:Y:S01]  /*35c0*/  STL.64 [R1], R24 ;  /* 0x0000001801007387 */ /* 0x000fe20000100a00 */
[----:B01----:R-:W-:Y:S01]  /*35d0*/  IMAD.MOV.U32 R5, RZ, RZ, R150 ;  /* 0x000000ffff057224 */ /* 0x003fe200078e0096 */
        /* <DEDUP_REMOVED lines=54> */
[----:B------:R0:W-:Y:S01]  /*3940*/  STL [R1+0x70], R52 ;  /* 0x0000703401007387 */ /* 0x0001e20000100800 */
[----:B------:R-:W-:Y:S01]  /*3950*/  IMAD.MOV.U32 R201, RZ, RZ, R117 ;  /* 0x000000ffffc97224 */ /* 0x000fe200078e0075 */
[----:B------:R-:W-:Y:S01]  /*3960*/  MOV R162, R78 ;  /* 0x0000004e00a27202 */ /* 0x000fe20000000f00 */
[----:B------:R-:W-:Y:S01]  /*3970*/  IMAD.MOV.U32 R198, RZ, RZ, R114 ;  /* 0x000000ffffc67224 */ /* 0x000fe200078e0072 */
[----:B------:R-:W2:Y:S01]  /*3980*/  LDL.LU.64 R150, [R1+0x4b8] ;  /* 0x0004b80001967983 */ /* 0x000ea20000300a00 */
        /* <DEDUP_REMOVED lines=20> */
[----:B------:R-:W-:-:S02]  /*3ad0*/  IMAD.MOV.U32 R184, RZ, RZ, R100 ;  /* 0x000000ffffb87224 */ /* 0x000fc400078e0064 */
[----:B------:R-:W-:Y:S01]  /*3ae0*/  IMAD.MOV.U32 R185, RZ, RZ, R101 ;  /* 0x000000ffffb97224 */ /* 0x000fe200078e0065 */
[----:B------:R-:W2:Y:S01]  /*3af0*/  LDL.LU.64 R138, [R1+0x488] ;  /* 0x00048800018a7983 */ /* 0x000ea20000300a00 */
[----:B------:R-:W-:Y:S02]  /*3b00*/  IMAD.MOV.U32 R183, RZ, RZ, R99 ;  /* 0x000000ffffb77224 */ /* 0x000fe400078e0063 */
[----:B------:R-:W-:Y:S01]  /*3b10*/  IMAD.MOV.U32 R180, RZ, RZ, R96 ;  /* 0x000000ffffb47224 */ /* 0x000fe200078e0060 */
[----:B------:R-:W2:Y:S01]  /*3b20*/  LDL.LU.64 R136, [R1+0x480] ;  /* 0x0004800001887983 */ /* 0x000ea20000300a00 */
[----:B------:R-:W-:Y:S02]  /*3b30*/  IMAD.MOV.U32 R181, RZ, RZ, R97 ;  /* 0x000000ffffb57224 */ /* 0x000fe400078e0061 */
        /* <DEDUP_REMOVED lines=50> */
[----:B------:R-:W-:-:S03]  /*3e60*/  IMAD.MOV.U32 R233, RZ, RZ, R55 ;  /* 0x000000ffffe97224 */ /* 0x000fc600078e0037 */
        /* <DEDUP_REMOVED lines=24> */
[----:B0-----:R-:W2:Y:S04]  /*3ff0*/  LDL.LU.64 R52, [R1+0x330] ;  /* 0x0003300001347983 */ /* 0x001ea80000300a00 */
        /* <DEDUP_REMOVED lines=15> */
[----:B------:R-:W-:-:S02]  /*40f0*/  UMOV UR5, 0x80000020 ;  /* 0x8000002000057882 */ /* 0x000fc40000000000 */
[----:B-----5:R-:W-:Y:S01]  /*4100*/  STL [R1+0x2b8], R155 ;  /* 0x0002b89b01007387 */ /* 0x020fe20000100800 */
[----:B--2---:R-:W-:-:S06]  /*4110*/  WARPGROUP.ARRIVE ;  /* 0x00000000000079c5 */ /* 0x004fcc0000000000 */
[----:B------:R-:W-:Y:S03]  /*4120*/  IGMMA.64x256x32.S8.S8 R24, gdesc[UR4], R24, gsb0 ;  /* 0x06600000041879f1 */ /* 0x000fe60008041018 */
        /* <DEDUP_REMOVED lines=62> */
[----:B------:R-:W-:-:S02]  /*4510*/  IMAD.MOV.U32 R144, RZ, RZ, R228 ;  /* 0x000000ffff907224 */ /* 0x000fc400078e00e4 */
[----:B------:R-:W-:Y:S02]  /*4520*/  IMAD.MOV.U32 R145, RZ, RZ, R227 ;  /* 0x000000ffff917224 */ /* 0x000fe400078e00e3 */
[----:B------:R-:W-:Y:S02]  /*4530*/  IMAD.MOV.U32 R146, RZ, RZ, R226 ;  /* 0x000000ffff927224 */ /* 0x000fe400078e00e2 */
[----:B------:R-:W-:Y:S01]  /*4540*/  IMAD.MOV.U32 R147, RZ, RZ, R225 ;  /* 0x000000ffff937224 */ /* 0x000fe200078e00e1 */
[----:B------:R-:W-:Y:S01]  /*4550*/  MOV R225, R14 ;  /* 0x0000000e00e17202 */ /* 0x000fe20000000f00 */
[----:B------:R-:W-:Y:S02]  /*4560*/  IMAD.MOV.U32 R149, RZ, RZ, R223 ;  /* 0x000000ffff957224 */ /* 0x000fe400078e00df */
[----:B------:R-:W-:Y:S02]  /*4570*/  IMAD.MOV.U32 R150, RZ, RZ, R222 ;  /* 0x000000ffff967224 */ /* 0x000fe400078e00de */
[----:B------:R-:W-:-:S02]  /*4580*/  IMAD.MOV.U32 R151, RZ, RZ, R221 ;  /* 0x000000ffff977224 */ /* 0x000fc400078e00dd */
[----:B------:R-:W-:Y:S01]  /*4590*/  IMAD.MOV.U32 R155, RZ, RZ, R220 ;  /* 0x000000ffff9b7224 */ /* 0x000fe200078e00dc */
[----:B------:R-:W-:Y:S01]  /*45a0*/  MOV R220, R23 ;  /* 0x0000001700dc7202 */ /* 0x000fe20000000f00 */
        /* <DEDUP_REMOVED lines=11> */
[----:B------:R-:W-:Y:S01]  /*4660*/  IMAD.MOV.U32 R234, RZ, RZ, R5 ;  /* 0x000000ffffea7224 */ /* 0x000fe200078e0005 */
[----:B------:R-:W-:Y:S02]  /*4670*/  UIADD3 UR4, UR11, 0x2, URZ ;  /* 0x000000020b047890 */ /* 0x000fe4000fffe03f */
[----:B------:R-:W-:Y:S01]  /*4680*/  UIADD3 UR6, UR12, 0x2, URZ ;  /* 0x000000020c067890 */ /* 0x000fe2000fffe03f */
[----:B------:R-:W-:Y:S01]  /*4690*/  UMOV UR5, 0x80000020 ;  /* 0x8000002000057882 */ /* 0x000fe20000000000 */
[----:B------:R-:W-:Y:S01]  /*46a0*/  UMOV UR7, 0x80000020 ;  /* 0x8000002000077882 */ /* 0x000fe20000000000 */
        /* <DEDUP_REMOVED lines=96> */
[----:B------:R-:W-:Y:S01]  /*4cb0*/  BPT.TRAP 0x1 ;  /* 0x000000040000795c */ /* 0x000fe20000300000 */
.L_x_27:
[----:B------:R-:W-:Y:S01]  /*4cc0*/  ISETP.NE.AND P1, PT, R19, RZ, PT ;  /* 0x000000ff1300720c */ /* 0x000fe20003f25270 */
[----:B------:R-:W-:Y:S01]  /*4cd0*/  IMAD.U32 R4, RZ, RZ, UR10 ;  /* 0x0000000aff047e24 */ /* 0x000fe2000f8e00ff */
[----:B------:R-:W-:-:S11]  /*4ce0*/  UISETP.GT.U32.AND UP0, UPT, UR40, 0x1, UPT ;  /* 0x000000012800788c */ /* 0x000fd6000bf04070 */
[----:B------:R-:W-:-:S04]  /*4cf0*/  @P1 IMAD R4, R4, 0x8, R0 ;  /* 0x0000000804041824 */ /* 0x000fc800078e0200 */
[----:B------:R-:W-:-:S05]  /*4d00*/  @P1 VIADD R4, R4, 0x38 ;  /* 0x0000003804041836 */ /* 0x000fca0000000000 */
[----:B-----5:R-:W-:-:S04]  /*4d10*/  @P1 PRMT R4, R155, 0x654, R4 ;  /* 0x000006549b041816 */ /* 0x020fc80000000004 */
[----:B------:R0:W-:Y:S01]  /*4d20*/  @P1 SYNCS.ARRIVE.TRANS64.RED.A1T0 RZ, [R4+URZ], RZ ;  /* 0x000000ff04ff19a7 */ /* 0x0001e2000810043f */
[----:B------:R-:W-:-:S13]  /*4d30*/  PLOP3.LUT P1, PT, PT, PT, UP0, 0x80, 0x0 ;  /* 0x000000000000781c */ /* 0x000fda0003f2f008 */
[----:B0-----:R-:W-:Y:S05]  /*4d40*/  @P1 BRA `(.L_x_28) ;  /* 0x0000000000041947 */ /* 0x001fea0003800000 */
[----:B------:R-:W-:Y:S01]  /*4d50*/  BPT.TRAP 0x1 ;  /* 0x000000040000795c */ /* 0x000fe20000300000 */
.L_x_28:
[----:B------:R-:W-:Y:S01]  /*4d60*/  UIADD3 UR9, UR9, 0x1, URZ ;  /* 0x0000000109097890 */ /* 0x000fe2000fffe03f */
[C---:B------:R-:W-:Y:S01]  /*4d70*/  ISETP.GT.AND P1, PT, R3.reuse, 0x1, PT ;  /* 0x000000010300780c */ /* 0x040fe20003f24270 */
[----:B------:R-:W-:Y:S01]  /*4d80*/  UIADD3 UR10, UR10, 0x1, URZ ;  /* 0x000000010a0a7890 */ /* 0x000fe2000fffe03f */
[----:B------:R-:W-:Y:S01]  /*4d90*/  IADD3 R3, R3, -0x1, RZ ;  /* 0xffffffff03037810 */ /* 0x000fe20007ffe0ff */
[----:B------:R-:W-:Y:S02]  /*4da0*/  UISETP.NE.AND UP0, UPT, UR9, 0x7, UPT ;  /* 0x000000070900788c */ /* 0x000fe4000bf05270 */
[----:B------:R-:W-:Y:S02]  /*4db0*/  UISETP.NE.AND UP1, UPT, UR10, 0x7, UPT ;  /* 0x000000070a00788c */ /* 0x000fe4000bf25270 */
[----:B------:R-:W-:Y:S02]  /*4dc0*/  USEL UR4, URZ, 0x1, UP0 ;  /* 0x000000013f047887 */ /* 0x000fe40008000000 */
[----:B------:R-:W-:-:S02]  /*4dd0*/  USEL UR9, UR9, URZ, UP0 ;  /* 0x0000003f09097287 */ /* 0x000fc40008000000 */
[----:B------:R-:W-:Y:S02]  /*4de0*/  USEL UR10, UR10, URZ, UP1 ;  /* 0x0000003f0a0a7287 */ /* 0x000fe40008800000 */
[----:B------:R-:W-:Y:S01]  /*4df0*/  LOP3.LUT R2, R2, UR4, RZ, 0x3c, !PT ;  /* 0x0000000402027c12 */ /* 0x000fe2000f8e3cff */
[----:B------:R-:W-:Y:S09]  /*4e00*/  @P1 BRA `(.L_x_29) ;  /* 0xffffffdc008c1947 */ /* 0x000ff2000383ffff */
.L_x_22:
[----:B------:R-:W0:Y:S02]  /*4e10*/  LDC R2, c[0x0][0x28c] ;  /* 0x0000a300ff027b82 */ /* 0x000e240000000800 */
[----:B0-----:R-:W-:-:S13]  /*4e20*/  ISETP.GE.AND P1, PT, R2, 0x1, PT ;  /* 0x000000010200780c */ /* 0x001fda0003f26270 */
[----:B------:R-:W-:Y:S05]  /*4e30*/  @!P1 BRA `(.L_x_30) ;  /* 0x00000000005c9947 */ /* 0x000fea0003800000 */
[----:B------:R-:W-:Y:S05]  /*4e40*/  @!P0 BRA `(.L_x_31) ;  /* 0x0000000000048947 */ /* 0x000fea0003800000 */
[----:B------:R-:W-:Y:S01]  /*4e50*/  BPT.TRAP 0x1 ;  /* 0x000000040000795c */ /* 0x000fe20000300000 */
.L_x_31:
[----:B------:R-:W-:Y:S01]  /*4e60*/  ISETP.NE.AND P0, PT, R19, RZ, PT ;  /* 0x000000ff1300720c */ /* 0x000fe20003f05270 */
[----:B------:R-:W-:-:S12]  /*4e70*/  BSSY B0, `(.L_x_32) ;  /* 0x000000f000007945 */ /* 0x000fd80003800000 */
[----:B------:R-:W-:Y:S05]  /*4e80*/  @!P0 BRA `(.L_x_33) ;  /* 0x0000000000348947 */ /* 0x000fea0003800000 */
[----:B------:R-:W-:-:S04]  /*4e90*/  UISETP.LT.AND UP0, UPT, UR44, 0x1, UPT ;  /* 0x000000012c00788c */ /* 0x000fc8000bf01270 */
[----:B------:R-:W-:-:S04]  /*4ea0*/  USEL UR6, UR44, 0x1, UP0 ;  /* 0x000000012c067887 */ /* 0x000fc80008000000 */
[----:B------:R-:W-:-:S04]  /*4eb0*/  UIADD3 UR6, UR39, UR44, -UR6 ;  /* 0x0000002c27067290 */ /* 0x000fc8000fffe806 */
[----:B------:R-:W-:-:S04]  /*4ec0*/  UIMAD.WIDE.U32 UR4, UR6, 0x24924925, URZ ;  /* 0x24924925060478a5 */ /* 0x000fc8000f8e003f */
[----:B------:R-:W-:-:S04]  /*4ed0*/  UIADD3 UR4, UR6, -UR5, URZ ;  /* 0x8000000506047290 */ /* 0x000fc8000fffe03f */
[----:B------:R-:W-:-:S04]  /*4ee0*/  ULEA.HI UR4, UR4, UR5, URZ, 0x1f ;  /* 0x0000000504047291 */ /* 0x000fc8000f8ff83f */
[----:B------:R-:W-:-:S04]  /*4ef0*/  USHF.R.U32.HI UR4, URZ, 0x2, UR4 ;  /* 0x000000023f047899 */ /* 0x000fc80008011604 */
[----:B------:R-:W-:-:S06]  /*4f00*/  UIMAD UR4, UR4, -0x7, UR6 ;  /* 0xfffffff9040478a4 */ /* 0x000fcc000f8e0206 */
[----:B------:R-:W-:-:S04]  /*4f10*/  IMAD.U32 R2, RZ, RZ, UR4 ;  /* 0x00000004ff027e24 */ /* 0x000fc8000f8e00ff */
[----:B------:R-:W-:-:S04]  /*4f20*/  IMAD R0, R2, 0x8, R0 ;  /* 0x0000000802007824 */ /* 0x000fc800078e0200 */
[----:B------:R-:W-:-:S05]  /*4f30*/  VIADD R0, R0, 0x38 ;  /* 0x0000003800007836 */ /* 0x000fca0000000000 */
[----:B-----5:R-:W-:-:S04]  /*4f40*/  PRMT R0, R155, 0x654, R0 ;  /* 0x000006549b007816 */ /* 0x020fc80000000000 */
[----:B------:R0:W-:Y:S03]  /*4f50*/  SYNCS.ARRIVE.TRANS64.RED.A1T0 RZ, [R0+URZ], RZ ;  /* 0x000000ff00ff79a7 */ /* 0x0001e6000810043f */
.L_x_33:
[----:B------:R-:W-:Y:S05]  /*4f60*/  BSYNC B0 ;  /* 0x0000000000007941 */ /* 0x000fea0003800000 */
.L_x_32:
[----:B------:R-:W-:-:S06]  /*4f70*/  UISETP.GT.U32.AND UP0, UPT, UR40, 0x1, UPT ;  /* 0x000000012800788c */ /* 0x000fcc000bf04070 */
[----:B------:R-:W-:-:S13]  /*4f80*/  PLOP3.LUT P0, PT, PT, PT, UP0, 0x80, 0x0 ;  /* 0x000000000000781c */ /* 0x000fda0003f0f008 */
[----:B------:R-:W-:Y:S05]  /*4f90*/  @P0 BRA `(.L_x_30) ;  /* 0x0000000000040947 */ /* 0x000fea0003800000 */
[----:B------:R-:W-:Y:S01]  /*4fa0*/  BPT.TRAP 0x1 ;  /* 0x000000040000795c */ /* 0x000fe20000300000 */
.L_x_30:
[----:B------:R-:W1:Y:S01]  /*4fb0*/  S2R R6, SR_TID.X ;  /* 0x0000000000067919 */ /* 0x000e620000002100 */
[----:B------:R-:W-:Y:S01]  /*4fc0*/  IMAD.MOV.U32 R13, RZ, RZ, 0x6540 ;  /* 0x00006540ff0d7424 */ /* 0x000fe200078e00ff */
[----:B------:R-:W-:Y:S02]  /*4fd0*/  UIMAD.WIDE UR8, UR41, 0x100, URZ ;  /* 0x00000100290878a5 */ /* 0x000fe4000f8e023f */
[----:B------:R-:W-:Y:S01]  /*4fe0*/  USHF.R.S32.HI UR10, URZ, 0x1f, UR43 ;  /* 0x0000001f3f0a7899 */ /* 0x000fe2000801142b */
[----:B------:R-:W-:Y:S01]  /*4ff0*/  ULDC.64 UR6, c[0x0][0x5d0] ;  /* 0x0001740000067ab9 */ /* 0x000fe20000000a00 */
[----:B------:R-:W-:Y:S02]  /*5000*/  USHF.L.U32 UR41, UR41, 0x8, URZ ;  /* 0x0000000829297899 */ /* 0x000fe4000800063f */
[----:B------:R-:W-:Y:S02]  /*5010*/  UIMAD UR4, UR10, UR6, URZ ;  /* 0x000000060a0472a4 */ /* 0x000fe4000f8e023f */
[----:B------:R-:W-:-:S02]  /*5020*/  UIADD3 UR39, UR44, UR39, URZ ;  /* 0x000000272c277290 */ /* 0x000fc4000fffe03f */
[----:B------:R-:W-:Y:S02]  /*5030*/  UIMAD UR4, UR43, UR7, UR4 ;  /* 0x000000072b0472a4 */ /* 0x000fe4000f8e0204 */
[----:B------:R-:W-:Y:S01]  /*5040*/  UISETP.GT.U32.AND UP0, UPT, UR39, 0x6, UPT ;  /* 0x000000062700788c */ /* 0x000fe2000bf04070 */
[----:B------:R-:W-:Y:S01]  /*5050*/  ULDC UR7, c[0x0][0x284] ;  /* 0x0000a10000077ab9 */ /* 0x000fe20000000800 */
[----:B------:R-:W-:Y:S01]  /*5060*/  UISETP.GE.U32.AND UP1, UPT, UR44, 0x7, UPT ;  /* 0x000000072c00788c */ /* 0x000fe2000bf26070 */
[----:B------:R-:W-:Y:S01]  /*5070*/  IMAD.U32 R154, RZ, RZ, UR7 ;  /* 0x00000007ff9a7e24 */ /* 0x000fe2000f8e00ff */
[----:B------:R-:W-:Y:S01]  /*5080*/  UISETP.LT.U32.AND UP0, UPT, UR44, 0x7, UP0 ;  /* 0x000000072c00788c */ /* 0x000fe20008701070 */
[--C-:B-1----:R-:W-:Y:S01]  /*5090*/  SHF.R.U32.HI R2, RZ, 0x7, R6.reuse ;  /* 0x00000007ff027819 */ /* 0x102fe20000011606 */
[----:B------:R-:W-:Y:S01]  /*50a0*/  IMAD.SHL.U32 R12, R6, 0x2, RZ ;  /* 0x00000002060c7824 */ /* 0x000fe200078e00ff */
[----:B------:R-:W-:Y:S02]  /*50b0*/  SHF.R.U32.HI R3, RZ, 0x2, R6 ;  /* 0x00000002ff037819 */ /* 0x000fe40000011606 */
[----:B------:R-:W-:-:S02]  /*50c0*/  LOP3.LUT R2, R2, 0x1, RZ, 0xc0, !PT ;  /* 0x0000000102027812 */ /* 0x000fc400078ec0ff */
[----:B------:R-:W-:Y:S02]  /*50d0*/  LOP3.LUT R4, R6, 0x60, RZ, 0xc0, !PT ;  /* 0x0000006006047812 */ /* 0x000fe400078ec0ff */
[----:B------:R-:W-:Y:S02]  /*50e0*/  LOP3.LUT R3, R3, 0x7, RZ, 0xc0, !PT ;  /* 0x0000000703037812 */ /* 0x000fe400078ec0ff */
[----:B------:R-:W-:Y:S02]  /*50f0*/  SHF.L.U32 R160, R2, 0x6, RZ ;  /* 0x0000000602a07819 */ /* 0x000fe400000006ff */
[----:B------:R-:W-:Y:S02]  /*5100*/  LOP3.LUT R12, R12, 0x6, RZ, 0xc0, !PT ;  /* 0x000000060c0c7812 */ /* 0x000fe400078ec0ff */
[----:B------:R-:W-:Y:S02]  /*5110*/  SHF.R.U32.HI R4, RZ, 0x1, R4 ;  /* 0x00000001ff047819 */ /* 0x000fe40000011604 */
[----:B------:R-:W-:-:S02]  /*5120*/  LOP3.LUT R160, R160, 0x40, R3, 0xe2, !PT ;  /* 0x00000040a0a07812 */ /* 0x000fc400078ee203 */
[----:B------:R-:W-:Y:S01]  /*5130*/  PRMT R12, R12, R13, UR42 ;  /* 0x0000002a0c0c7e16 */ /* 0x000fe2000800000d */
[----:B------:R-:W-:Y:S01]  /*5140*/  USHF.L.U32 UR42, UR42, 0x8, URZ ;  /* 0x000000082a2a7899 */ /* 0x000fe2000800063f */
[----:B0-----:R-:W-:Y:S01]  /*5150*/  IADD3 R0, RZ, -R4, -R3 ;  /* 0x80000004ff007210 */ /* 0x001fe20007ffe803 */
[----:B------:R-:W-:Y:S01]  /*5160*/  IMAD.MOV.U32 R3, RZ, RZ, -0x2 ;  /* 0xfffffffeff037424 */ /* 0x000fe200078e00ff */
[----:B------:R-:W-:Y:S01]  /*5170*/  LOP3.LUT R160, R160, UR8, R4, 0xfe, !PT ;  /* 0x00000008a0a07c12 */ /* 0x000fe2000f8efe04 */
[----:B------:R-:W-:Y:S01]  /*5180*/  IMAD.U32 R4, RZ, RZ, UR6 ;  /* 0x00000006ff047e24 */ /* 0x000fe2000f8e00ff */
[----:B------:R-:W-:Y:S01]  /*5190*/  SHF.R.S32.HI R13, RZ, 0x1f, R12 ;  /* 0x0000001fff0d7819 */ /* 0x000fe2000001140c */
[----:B------:R-:W-:Y:S01]  /*51a0*/  ULDC UR6, c[0x0][0x288] ;  /* 0x0000a20000067ab9 */ /* 0x000fe20000000800 */
[----:B------:R-:W-:Y:S01]  /*51b0*/  IMAD R0, R2, -0x40, R0 ;  /* 0xffffffc002007824 */ /* 0x000fe200078e0200 */
[----:B------:R-:W-:Y:S01]  /*51c0*/  UISETP.GE.AND UP2, UPT, UR42, UR6, UPT ;  /* 0x000000062a00728c */ /* 0x000fe2000bf46270 */
[----:B------:R-:W-:-:S03]  /*51d0*/  IMAD.WIDE.U32 R4, R4, UR43, R12 ;  /* 0x0000002b04047c25 */ /* 0x000fc6000f8e000c */
[----:B------:R-:W-:Y:S02]  /*51e0*/  UISETP.GE.OR UP2, UPT, UR41, UR7, UP2 ;  /* 0x000000072900728c */ /* 0x000fe40009746670 */
[----:B------:R-:W-:Y:S02]  /*51f0*/  IADD3 R154, R154, -UR41, R0 ;  /* 0x800000299a9a7c10 */ /* 0x000fe4000fffe000 */
[----:B------:R-:W-:Y:S01]  /*5200*/  IADD3 R5, R5, UR4, RZ ;  /* 0x0000000405057c10 */ /* 0x000fe2000fffe0ff */
[----:B------:R-:W-:Y:S01]  /*5210*/  UIMAD.WIDE.U32 UR4, UR39, 0x24924925, URZ ;  /* 0x24924925270478a5 */ /* 0x000fe2000f8e003f */
[----:B------:R-:W-:Y:S01]  /*5220*/  LOP3.LUT R0, R6, 0x3, RZ, 0xc0, !PT ;  /* 0x0000000306007812 */ /* 0x000fe200078ec0ff */
[----:B------:R-:W-:Y:S01]  /*5230*/  UMOV UR41, 0xffffffff ;  /* 0xffffffff00297882 */ /* 0x000fe20000000000 */
[----:B------:R-:W-:Y:S01]  /*5240*/  PLOP3.LUT P0, PT, PT, PT, UP2, 0x80, 0x0 ;  /* 0x000000000000781c */ /* 0x000fe20003f0f028 */
[----:B------:R-:W-:Y:S02]  /*5250*/  UIADD3 UR4, UR39, -UR5, URZ ;  /* 0x8000000527047290 */ /* 0x000fe4000fffe03f */
[----:B------:R-:W-:Y:S01]  /*5260*/  IMAD R0, R0, R3, UR6 ;  /* 0x0000000600007e24 */ /* 0x000fe2000f8e0203 */
[----:B------:R-:W-:-:S02]  /*5270*/  USEL UR6, URZ, 0x1, !UP0 ;  /* 0x000000013f067887 */ /* 0x000fc4000c000000 */
[----:B------:R-:W-:Y:S01]  /*5280*/  ULEA.HI UR4, UR4, UR5, URZ, 0x1f ;  /* 0x0000000504047291 */ /* 0x000fe2000f8ff83f */
[----:B------:R-:W-:Y:S01]  /*5290*/  VIADD R0, R0, -UR42 ;  /* 0x8000002a00007c36 */ /* 0x000fe20008000000 */
[----:B------:R-:W-:Y:S02]  /*52a0*/  ULOP3.LUT UR38, UR38, UR6, URZ, 0x3c, !UPT ;  /* 0x0000000626267292 */ /* 0x000fe4000f8e3c3f */
[----:B------:R-:W-:-:S04]  /*52b0*/  USHF.R.U32.HI UR4, URZ, 0x2, UR4 ;  /* 0x000000023f047899 */ /* 0x000fc80008011604 */
[----:B------:R-:W-:Y:S02]  /*52c0*/  @UP1 ULOP3.LUT UR38, UR38, 0x1, UR4, 0x78, !UPT ;  /* 0x0000000126261892 */ /* 0x000fe4000f8e7804 */
[----:B------:R-:W-:Y:S01]  /*52d0*/  UIMAD UR39, UR4, -0x7, UR39 ;  /* 0xfffffff9042778a4 */ /* 0x000fe2000f8e0227 */
[----:B------:R-:W-:Y:S11]  /*52e0*/  @P0 BRA `(.L_x_34) ;  /* 0x000000d000f80947 */ /* 0x000ff60003800000 */
[----:B------:R-:W0:Y:S01]  /*52f0*/  LDC.64 R2, c[0x0][0x5c8] ;  /* 0x00017200ff027b82 */ /* 0x000e220000000a00 */
[----:B------:R-:W-:Y:S01]  /*5300*/  ULDC.64 UR4, c[0x0][0x5c0] ;  /* 0x0001700000047ab9 */ /* 0x000fe20000000a00 */
[----:B------:R-:W-:Y:S01]  /*5310*/  BSSY B0, `(.L_x_34) ;  /* 0x0000d3b000007945 */ /* 0x000fe20003800000 */
[C---:B0-----:R-:W-:Y:S01]  /*5320*/  IMAD R6, R2.reuse, UR9, RZ ;  /* 0x0000000902067c24 */ /* 0x041fe2000f8e02ff */
[----:B------:R-:W-:Y:S01]  /*5330*/  SHF.L.U64.HI R9, R2, 0x3, R3 ;  /* 0x0000000302097819 */ /* 0x000fe20000010203 */
[----:B------:R-:W-:-:S04]  /*5340*/  IMAD.WIDE.U32 R4, R160, R2, R4 ;  /* 0x00000002a0047225 */ /* 0x000fc800078e0004 */
[----:B------:R-:W-:Y:S01]  /*5350*/  IMAD R6, R160, R3, R6 ;  /* 0x00000003a0067224 */ /* 0x000fe200078e0206 */
[----:B------:R-:W-:Y:S01]  /*5360*/  IADD3 R4, P0, R4, UR4, RZ ;  /* 0x0000000404047c10 */ /* 0x000fe2000ff1e0ff */
[----:B------:R-:W-:-:S03]  /*5370*/  IMAD.SHL.U32 R8, R2, 0x8, RZ ;  /* 0x0000000802087824 */ /* 0x000fc600078e00ff */
[----:B------:R-:W-:Y:S02]  /*5380*/  IADD3 R6, R5, R6, RZ ;  /* 0x0000000605067210 */ /* 0x000fe40007ffe0ff */
[-C--:B------:R-:W-:Y:S02]  /*5390*/  IADD3 R10, P1, R8, R4.reuse, RZ ;  /* 0x00000004080a7210 */ /* 0x080fe40007f3e0ff */
[----:B------:R-:W-:Y:S02]  /*53a0*/  IADD3.X R5, R6, UR5, RZ, P0, !PT ;  /* 0x0000000506057c10 */ /* 0x000fe400087fe4ff */
[----:B------:R-:W-:-:S03]  /*53b0*/  LEA R6, P0, R2, R4, 0x7 ;  /* 0x0000000402067211 */ /* 0x000fc600078038ff */
[----:B------:R-:W-:Y:S01]  /*53c0*/  IMAD.X R11, R9, 0x1, R5, P1 ;  /* 0x00000001090b7824 */ /* 0x000fe200008e0605 */
[----:B------:R-:W-:Y:S02]  /*53d0*/  LEA.HI.X R7, R2, R5, R3, 0x7, P0 ;  /* 0x0000000502077211 */ /* 0x000fe400000f3c03 */
[----:B-----5:R-:W-:Y:S02]  /*53e0*/  ISETP.NE.AND P0, PT, R18, RZ, PT ;  /* 0x000000ff1200720c */ /* 0x020fe40003f05270 */
[----:B------:R-:W-:-:S05]  /*53f0*/  IADD3 R8, P2, R8, R6, RZ ;  /* 0x0000000608087210 */ /* 0x000fca0007f5e0ff */
[----:B------:R-:W-:-:S06]  /*5400*/  IMAD.X R9, R9, 0x1, R7, P2 ;  /* 0x0000000109097824 */ /* 0x000fcc00010e0607 */
[----:B------:R-:W-:Y:S05]  /*5410*/  @!P0 BRA `(.L_x_35) ;  /* 0x0000009800988947 */ /* 0x000fea0003800000 */
[----:B------:R-:W0:Y:S01]  /*5420*/  LDC.64 R20, c[0x0][0x5b0] ;  /* 0x00016c00ff147b82 */ /* 0x000e220000000a00 */
[----:B------:R-:W-:Y:S01]  /*5430*/  ULDC.64 UR6, c[0x0][0x5b8] ;  /* 0x00016e0000067ab9 */ /* 0x000fe20000000a00 */
[----:B------:R-:W-:Y:S01]  /*5440*/  ISETP.GE.AND P1, PT, R154, 0x1, PT ;  /* 0x000000019a00780c */ /* 0x000fe20003f26270 */
[----:B------:R-:W-:Y:S02]  /*5450*/  UIMAD UR4, UR10, UR6, URZ ;  /* 0x000000060a0472a4 */ /* 0x000fe4000f8e023f */
[----:B------:R-:W-:Y:S01]  /*5460*/  MOV R156, UR6 ;  /* 0x00000006009c7c02 */ /* 0x000fe20008000f00 */
[----:B------:R-:W-:Y:S01]  /*5470*/  BSSY B1, `(.L_x_36) ;  /* 0x000000e000017945 */ /* 0x000fe20003800000 */
[----:B------:R-:W-:Y:S01]  /*5480*/  ISETP.LT.OR P2, PT, R0, 0x1, !P1 ;  /* 0x000000010000780c */ /* 0x000fe20004f41670 */
[----:B------:R-:W-:Y:S01]  /*5490*/  UIMAD UR4, UR43, UR7, UR4 ;  /* 0x000000072b0472a4 */ /* 0x000fe2000f8e0204 */
[----:B------:R-:W1:Y:S01]  /*54a0*/  LDC.64 R22, c[0x0][0x5a8] ;  /* 0x00016a00ff167b82 */ /* 0x000e620000000a00 */
[----:B------:R-:W-:-:S04]  /*54b0*/  IMAD.WIDE.U32 R156, R156, UR43, R12 ;  /* 0x0000002b9c9c7c25 */ /* 0x000fc8000f8e000c */
[----:B------:R-:W-:Y:S02]  /*54c0*/  VIADD R153, R157, UR4 ;  /* 0x000000049d997c36 */ /* 0x000fe40008000000 */
[----:B------:R-:W-:Y:S02]  /*54d0*/  IMAD.MOV.U32 R152, RZ, RZ, R156 ;  /* 0x000000ffff987224 */ /* 0x000fe400078e009c */
[----:B0-----:R-:W-:Y:S02]  /*54e0*/  IMAD R161, R20, UR9, RZ ;  /* 0x0000000914a17c24 */ /* 0x001fe4000f8e02ff */
[----:B------:R-:W-:-:S04]  /*54f0*/  IMAD.WIDE.U32 R2, R160, R20, R152 ;  /* 0x00000014a0027225 */ /* 0x000fc800078e0098 */
[----:B------:R-:W-:Y:S01]  /*5500*/  IMAD R161, R160, R21, R161 ;  /* 0x00000015a0a17224 */ /* 0x000fe200078e02a1 */
[----:B-1----:R-:W-:-:S04]  /*5510*/  IADD3 R14, P0, R2, R22, RZ ;  /* 0x00000016020e7210 */ /* 0x002fc80007f1e0ff */
[----:B------:R-:W-:Y:S01]  /*5520*/  IADD3.X R15, R23, R3, R161, P0, !PT ;  /* 0x00000003170f7210 */ /* 0x000fe200007fe4a1 */
[----:B------:R-:W-:Y:S08]  /*5530*/  @P2 BRA `(.L_x_37) ;  /* 0x0000000000042947 */ /* 0x000ff00003800000 */
[----:B------:R0:W5:Y:S02]  /*5540*/  LDG.E.U8 R16, desc[UR36][R14.64] ;  /* 0x000000240e107981 */ /* 0x000164000c1e1100 */
.L_x_37:
[----:B------:R-:W-:Y:S05]  /*5550*/  BSYNC B1 ;  /* 0x0000000000017941 */ /* 0x000fea0003800000 */
.L_x_36:
[----:B------:R-:W2:Y:S01]  /*5560*/  LDL.LU R3, [R1] ;  /* 0x0000000001037983 */ /* 0x000ea20000300800 */
[----:B-----5:R-:W-:Y:S01]  /*5570*/  LOP3.LUT R2, R16, 0xffff, RZ, 0xc0, !PT ;  /* 0x0000ffff10027812 */ /* 0x020fe200078ec0ff */
[----:B------:R-:W-:Y:S01]  /*5580*/  BSSY B1, `(.L_x_38) ;  /* 0x000000a000017945 */ /* 0x000fe20003800000 */
[----:B------:R-:W-:Y:S02]  /*5590*/  ISETP.LT.OR P0, PT, R0, 0x2, !P1 ;  /* 0x000000020000780c */ /* 0x000fe40004f01670 */
[----:B------:R-:W-:-:S05]  /*55a0*/  PRMT R2, R2, 0x8880, RZ ;  /* 0x0000888002027816 */ /* 0x000fca00000000ff */
[----:B------:R-:W-:-:S04]  /*55b0*/  IMAD R2, R2, R18, RZ ;  /* 0x0000001202027224 */ /* 0x000fc800078e02ff */
[----:B--2---:R-:W-:-:S05]  /*55c0*/  @!P2 IMAD R3, R3, R17, R2 ;  /* 0x000000110303a224 */ /* 0x004fca00078e0202 */
[----:B------:R1:W-:Y:S01]  /*55d0*/  @!P2 STG.E.U8 desc[UR36][R4.64], R3 ;  /* 0x000000030400a986 */ /* 0x0003e2000c101124 */
[----:B------:R-:W-:Y:S05]  /*55e0*/  @P0 BRA `(.L_x_39) ;  /* 0x00000000000c0947 */ /* 0x000fea0003800000 */
[----:B------:R-:W2:Y:S02]  /*55f0*/  LDG.E.U8 R16, desc[UR36][R14.64+0x1] ;  /* 0x000001240e107981 */ /* 0x000ea4000c1e1100 */
[----:B--2---:R-:W-:-:S05]  /*5600*/  PRMT R2, R16, 0x8880, RZ ;  /* 0x0000888010027816 */ /* 0x004fca00000000ff */
[----:B------:R-:W-:-:S07]  /*5610*/  IMAD R2, R2, R18, RZ ;  /* 0x0000001202027224 */ /* 0x000fce00078e02ff */
.L_x_39:
[----:B------:R-:W-:Y:S05]  /*5620*/  BSYNC B1 ;  /* 0x0000000000017941 */ /* 0x000fea0003800000 */
.L_x_38:
[----:B-1----:R-:W2:Y:S01]  /*5630*/  LDL.LU R3, [R1+0x4] ;  /* 0x0000040001037983 */ /* 0x002ea20000300800 */
[C---:B------:R-:W-:Y:S01]  /*5640*/  SHF.L.U64.HI R159, R20.reuse, 0x3, R21 ;  /* 0x00000003149f7819 */ /* 0x040fe20000010215 */
[----:B------:R-:W-:Y:S01]  /*5650*/  IMAD.SHL.U32 R158, R20, 0x8, RZ ;  /* 0x00000008149e7824 */ /* 0x000fe200078e00ff */
[----:B------:R-:W-:Y:S03]  /*5660*/  BSSY B1, `(.L_x_40) ;  /* 0x000000d000017945 */ /* 0x000fe60003800000 */
[----:B------:R-:W-:-:S05]  /*5670*/  IMAD.WIDE.U32 R12, R160, R20, R158 ;  /* 0x00000014a00c7225 */ /* 0x000fca00078e009e */
[----:B------:R-:W-:Y:S02]  /*5680*/  IADD3 R161, R161, R13, RZ ;  /* 0x0000000da1a17210 */ /* 0x000fe40007ffe0ff */
[----:B------:R-:W-:-:S04]  /*5690*/  IADD3 R12, P2, P3, R156, R22, R12 ;  /* 0x000000169c0c7210 */ /* 0x000fc80007b5e00c */
[----:B------:R-:W-:Y:S01]  /*56a0*/  IADD3.X R13, R153, R23, R161, P2, P3 ;  /* 0x00000017990d7210 */ /* 0x000fe200017e64a1 */
[----:B--2---:R-:W-:-:S05]  /*56b0*/  @!P0 IMAD R3, R3, R17, R2 ;  /* 0x0000001103038224 */ /* 0x004fca00078e0202 */
[----:B------:R1:W-:Y:S01]  /*56c0*/  @!P0 STG.E.U8 desc[UR36][R4.64+0x1], R3 ;  /* 0x0000010304008986 */ /* 0x0003e2000c101124 */
[----:B------:R-:W-:-:S04]  /*56d0*/  ISETP.GE.AND P0, PT, R154, 0x9, PT ;  /* 0x000000099a00780c */ /* 0x000fc80003f06270 */
[----:B------:R-:W-:-:S13]  /*56e0*/  ISETP.LT.OR P4, PT, R0, 0x1, !P0 ;  /* 0x000000010000780c */ /* 0x000fda0004781670 */
[----:B-1----:R-:W-:Y:S05]  /*56f0*/  @P4 BRA `(.L_x_41) ;  /* 0x00000000000c4947 */ /* 0x002fea0003800000 */
[----:B------:R-:W2:Y:S02]  /*5700*/  LDG.E.U8 R16, desc[UR36][R12.64] ;  /* 0x000000240c107981 */ /* 0x000ea4000c1e1100 */
[----:B--2---:R-:W-:-:S05]  /*5710*/  PRMT R2, R16, 0x8880, RZ ;  /* 0x0000888010027816 */ /* 0x004fca00000000ff */
[----:B------:R-:W-:-:S07]  /*5720*/  IMAD R2, R2, R18, RZ ;  /* 0x0000001202027224 */ /* 0x000fce00078e02ff */
.L_x_41:
[----:B------:R-:W-:Y:S05]  /*5730*/  BSYNC B1 ;  /* 0x0000000000017941 */ /* 0x000fea0003800000 */
.L_x_40:
[----:B------:R-:W2:Y:S01]  /*5740*/  LDL.LU R3, [R1+0x8] ;  /* 0x0000080001037983 */ /* 0x000ea20000300800 */
[----:B------:R-:W-:Y:S01]  /*5750*/  ISETP.LT.OR P2, PT, R0, 0x2, !P0 ;  /* 0x000000020000780c */ /* 0x000fe20004741670 */
[----:B------:R-:W-:Y:S01]  /*5760*/  BSSY B1, `(.L_x_42) ;  /* 0x0000007000017945 */ /* 0x000fe20003800000 */
[----:B--2---:R-:W-:-:S05]  /*5770*/  @!P4 IMAD R3, R3, R17, R2 ;  /* 0x000000110303c224 */ /* 0x004fca00078e0202 */
[----:B------:R1:W-:Y:S06]  /*5780*/  @!P4 STG.E.U8 desc[UR36][R10.64], R3 ;  /* 0x000000030a00c986 */ /* 0x0003ec000c101124 */
[----:B------:R-:W-:Y:S05]  /*5790*/  @P2 BRA `(.L_x_43) ;  /* 0x00000000000c2947 */ /* 0x000fea0003800000 */
[----:B------:R-:W2:Y:S02]  /*57a0*/  LDG.E.U8 R16, desc[UR36][R12.64+0x1] ;  /* 0x000001240c107981 */ /* 0x000ea4000c1e1100 */
[----:B--2---:R-:W-:-:S05]  /*57b0*/  PRMT R2, R16, 0x8880, RZ ;  /* 0x0000888010027816 */ /* 0x004fca00000000ff */
[----:B------:R-:W-:-:S07]  /*57c0*/  IMAD R2, R2, R18, RZ ;  /* 0x0000001202027224 */ /* 0x000fce00078e02ff */
.L_x_43:
[----:B------:R-:W-:Y:S05]  /*57d0*/  BSYNC B1 ;  /* 0x0000000000017941 */ /* 0x000fea0003800000 */
.L_x_42:
[----:B-1----:R-:W2:Y:S01]  /*57e0*/  LDL.LU R3, [R1+0xc] ;  /* 0x00000c0001037983 */ /* 0x002ea20000300800 */
[----:B------:R-:W-:Y:S01]  /*57f0*/  BSSY B1, `(.L_x_44) ;  /* 0x0000009000017945 */ /* 0x000fe20003800000 */
[----:B------:R-:W-:Y:S01]  /*5800*/  ISETP.LT.OR P3, PT, R0, 0xa, !P1 ;  /* 0x0000000a0000780c */ /* 0x000fe20004f61670 */
[----:B--2---:R-:W-:-:S05]  /*5810*/  @!P2 IMAD R3, R3, R17, R2 ;  /* 0x000000110303a224 */ /* 0x004fca00078e0202 */
[----:B------:R1:W-:Y:S01]  /*5820*/  @!P2 STG.E.U8 desc[UR36][R10.64+0x1], R3 ;  /* 0x000001030a00a986 */ /* 0x0003e2000c101124 */
[----:B------:R-:W-:-:S13]  /*5830*/  ISETP.LT.OR P2, PT, R0, 0x9, !P1 ;  /* 0x000000090000780c */ /* 0x000fda0004f41670 */
[----:B-1----:R-:W-:Y:S05]  /*5840*/  @P2 BRA `(.L_x_45) ;  /* 0x00000000000c2947 */ /* 0x002fea0003800000 */
[----:B------:R-:W2:Y:S02]  /*5850*/  LDG.E.U8 R16, desc[UR36][R14.64+0x8] ;  /* 0x000008240e107981 */ /* 0x000ea4000c1e1100 */
[----:B--2---:R-:W-:-:S05]  /*5860*/  PRMT R2, R16, 0x8880, RZ ;  /* 0x0000888010027816 */ /* 0x004fca00000000ff */
[----:B------:R-:W-:-:S07]  /*5870*/  IMAD R2, R2, R18, RZ ;  /* 0x0000001202027224 */ /* 0x000fce00078e02ff */
.L_x_45:
[----:B------:R-:W-:Y:S05]  /*5880*/  BSYNC B1 ;  /* 0x0000000000017941 */ /* 0x000fea0003800000 */
.L_x_44:
[----:B------:R-:W2:Y:S01]  /*5890*/  LDL.LU R3, [R1+0x10] ;  /* 0x0000100001037983 */ /* 0x000ea20000300800 */
[----:B------:R-:W-:Y:S01]  /*58a0*/  BSSY B1, `(.L_x_46) ;  /* 0x0000007000017945 */ /* 0x000fe20003800000 */
[----:B--2---:R-:W-:-:S05]  /*58b0*/  @!P2 IMAD R3, R3, R17, R2 ;  /* 0x000000110303a224 */ /* 0x004fca00078e0202 */
[----:B------:R1:W-:Y:S01]  /*58c0*/  @!P2 STG.E.U8 desc[UR36][R4.64+0x8], R3 ;  /* 0x000008030400a986 */ /* 0x0003e2000c101124 */
[----:B------:R-:W-:Y:S05]  /*58d0*/  @P3 BRA `(.L_x_47) ;  /* 0x00000000000c3947 */ /* 0x000fea0003800000 */
[----:B------:R-:W2:Y:S02]  /*58e0*/  LDG.E.U8 R16, desc[UR36][R14.64+0x9] ;  /* 0x000009240e107981 */ /* 0x000ea4000c1e1100 */
[----:B--2---:R-:W-:-:S05]  /*58f0*/  PRMT R2, R16, 0x8880, RZ ;  /* 0x0000888010027816 */ /* 0x004fca00000000ff */
[----:B------:R-:W-:-:S07]  /*5900*/  IMAD R2, R2, R18, RZ ;  /* 0x0000001202027224 */ /* 0x000fce00078e02ff */
.L_x_47:
[----:B------:R-:W-:Y:S05]  /*5910*/  BSYNC B1 ;  /* 0x0000000000017941 */ /* 0x000fea0003800000 */
.L_x_46:
[----:B-1----:R-:W2:Y:S01]  /*5920*/  LDL.LU R3, [R1+0x14] ;  /* 0x0000140001037983 */ /* 0x002ea20000300800 */
[C---:B------:R-:W-:Y:S01]  /*5930*/  ISETP.LT.OR P2, PT, R0.reuse, 0x9, !P0 ;  /* 0x000000090000780c */ /* 0x040fe20004741670 */
[----:B------:R-:W-:Y:S01]  /*5940*/  BSSY B1, `(.L_x_48) ;  /* 0x000000b000017945 */ /* 0x000fe20003800000 */
[C---:B------:R-:W-:Y:S02]  /*5950*/  ISETP.LT.OR P4, PT, R0.reuse, 0x11, !P1 ;  /* 0x000000110000780c */ /* 0x040fe40004f81670 */
[C---:B------:R-:W-:Y:S02]  /*5960*/  ISETP.LT.OR P5, PT, R0.reuse, 0x12, !P1 ;  /* 0x000000120000780c */ /* 0x040fe40004fa1670 */
[----:B------:R-:W-:Y:S01]  /*5970*/  ISETP.LT.OR P6, PT, R0, 0x11, !P0 ;  /* 0x000000110000780c */ /* 0x000fe200047c1670 */
[----:B--2---:R-:W-:-:S05]  /*5980*/  @!P3 IMAD R3, R3, R17, R2 ;  /* 0x000000110303b224 */ /* 0x004fca00078e0202 */
[----:B------:R1:W-:Y:S01]  /*5990*/  @!P3 STG.E.U8 desc[UR36][R4.64+0x9], R3 ;  /* 0x000009030400b986 */ /* 0x0003e2000c101124 */
[----:B------:R-:W-:Y:S01]  /*59a0*/  ISETP.LT.OR P3, PT, R0, 0xa, !P0 ;  /* 0x0000000a0000780c */ /* 0x000fe20004761670 */
[----:B------:R-:W-:-:S12]  /*59b0*/  @P2 BRA `(.L_x_49) ;  /* 0x00000000000c2947 */ /* 0x000fd80003800000 */
[----:B------:R-:W2:Y:S02]  /*59c0*/  LDG.E.U8 R16, desc[UR36][R12.64+0x8] ;  /* 0x000008240c107981 */ /* 0x000ea4000c1e1100 */
[----:B--2---:R-:W-:-:S05]  /*59d0*/  PRMT R2, R16, 0x8880, RZ ;  /* 0x0000888010027816 */ /* 0x004fca00000000ff */
[----:B------:R-:W-:-:S07]  /*59e0*/  IMAD R2, R2, R18, RZ ;  /* 0x0000001202027224 */ /* 0x000fce00078e02ff */
.L_x_49:
[----:B------:R-:W-:Y:S05]  /*59f0*/  BSYNC B1 ;  /* 0x0000000000017941 */ /* 0x000fea0003800000 */
.L_x_48:
[----:B-1----:R-:W2:Y:S01]  /*5a00*/  LDL.LU R3, [R1+0x18] ;  /* 0x0000180001037983 */ /* 0x002ea20000300800 */
[----:B------:R-:W-:Y:S01]  /*5a10*/  BSSY B1, `(.L_x_50) ;  /* 0x0000007000017945 */ /* 0x000fe20003800000 */
[----:B--2---:R-:W-:-:S05]  /*5a20*/  @!P2 IMAD R3, R3, R17, R2 ;  /* 0x000000110303a224 */ /* 0x004fca00078e0202 */
[----:B------:R1:W-:Y:S01]  /*5a30*/  @!P2 STG.E.U8 desc[UR36][R10.64+0x8], R3 ;  /* 0x000008030a00a986 */ /* 0x0003e2000c101124 */
[----:B------:R-:W-:Y:S05]  /*5a40*/  @P3 BRA `(.L_x_51) ;  /* 0x00000000000c3947 */ /* 0x000fea0003800000 */
[----:B------:R-:W2:Y:S02]  /*5a50*/  LDG.E.U8 R16, desc[UR36][R12.64+0x9] ;  /* 0x000009240c107981 */ /* 0x000ea4000c1e1100 */
[----:B--2---:R-:W-:-:S05]  /*5a60*/  PRMT R2, R16, 0x8880, RZ ;  /* 0x0000888010027816 */ /* 0x004fca00000000ff */
[----:B------:R-:W-:-:S07]  /*5a70*/  IMAD R2, R2, R18, RZ ;  /* 0x0000001202027224 */ /* 0x000fce00078e02ff */
.L_x_51:
[----:B------:R-:W-:Y:S05]  /*5a80*/  BSYNC B1 ;  /* 0x0000000000017941 */ /* 0x000fea0003800000 */
.L_x_50:
        /* <DEDUP_REMOVED lines=8> */
.L_x_53:
[----:B------:R-:W-:Y:S05]  /*5b10*/  BSYNC B1 ;  /* 0x0000000000017941 */ /* 0x000fea0003800000 */
.L_x_52:
        /* <DEDUP_REMOVED lines=8> */
.L_x_55:
[----:B------:R-:W-:Y:S05]  /*5ba0*/  BSYNC B1 ;  /* 0x0000000000017941 */ /* 0x000fea0003800000 */
.L_x_54:
        /* <DEDUP_REMOVED lines=8> */
.L_x_57:
[----:B------:R-:W-:Y:S05]  /*5c30*/  BSYNC B1 ;  /* 0x0000000000017941 */ /* 0x000fea0003800000 */
.L_x_56:
        /* <DEDUP_REMOVED lines=13> */
.L_x_59:
[----:B------:R-:W-:Y:S05]  /*5d10*/  BSYNC B1 ;  /* 0x0000000000017941 */ /* 0x000fea0003800000 */
.L_x_58:
        /* <DEDUP_REMOVED lines=8> */
.L_x_61:
[----:B------:R-:W-:Y:S05]  /*5da0*/  BSYNC B1 ;  /* 0x0000000000017941 */ /* 0x000fea0003800000 */
.L_x_60:
        /* <DEDUP_REMOVED lines=8> */
.L_x_63:
[----:B------:R-:W-:Y:S05]  /*5e30*/  BSYNC B1 ;  /* 0x0000000000017941 */ /* 0x000fea0003800000 */
.L_x_62:
        /* <DEDUP_REMOVED lines=8> */
.L_x_65:
[----:B------:R-:W-:Y:S05]  /*5ec0*/  BSYNC B1 ;  /* 0x0000000000017941 */ /* 0x000fea0003800000 */
.L_x_64:
        /* <DEDUP_REMOVED lines=8> */
.L_x_67:
[----:B------:R-:W-:Y:S05]  /*5f50*/  BSYNC B1 ;  /* 0x0000000000017941 */ /* 0x000fea0003800000 */
.L_x_66:
        /* <DEDUP_REMOVED lines=13> */
.L_x_69:
[----:B------:R-:W-:Y:S05]  /*6030*/  BSYNC B1 ;  /* 0x0000000000017941 */ /* 0x000fea0003800000 */
.L_x_68:
        /* <DEDUP_REMOVED lines=8> */
.L_x_71:
[----:B------:R-:W-:Y:S05]  /*60c0*/  BSYNC B1 ;  /* 0x0000000000017941 */ /* 0x000fea0003800000 */
.L_x_70:
        /* <DEDUP_REMOVED lines=8> */
.L_x_73:
[----:B------:R-:W-:Y:S05]  /*6150*/  BSYNC B1 ;  /* 0x0000000000017941 */ /* 0x000fea0003800000 */
.L_x_72:
        /* <DEDUP_REMOVED lines=8> */
.L_x_75:
[----:B------:R-:W-:Y:S05]  /*61e0*/  BSYNC B1 ;  /* 0x0000000000017941 */ /* 0x000fea0003800000 */
.L_x_74:
        /* <DEDUP_REMOVED lines=8> */
.L_x_77:
[----:B------:R-:W-:Y:S05]  /*6270*/  BSYNC B1 ;  /* 0x0000000000017941 */ /* 0x000fea0003800000 */
.L_x_76:
        /* <DEDUP_REMOVED lines=13> */
.L_x_79:
[----:B------:R-:W-:Y:S05]  /*6350*/  BSYNC B1 ;  /* 0x0000000000017941 */ /* 0x000fea0003800000 */
.L_x_78:
        /* <DEDUP_REMOVED lines=8> */
.L_x_81:
[----:B------:R-:W-:Y:S05]  /*63e0*/  BSYNC B1 ;  /* 0x0000000000017941 */ /* 0x000fea0003800000 */
.L_x_80:
        /* <DEDUP_REMOVED lines=8> */
.L_x_83:
[----:B------:R-:W-:Y:S05]  /*6470*/  BSYNC B1 ;  /* 0x0000000000017941 */ /* 0x000fea0003800000 */
.L_x_82:
        /* <DEDUP_REMOVED lines=8> */
.L_x_85:
[----:B------:R-:W-:Y:S05]  /*6500*/  BSYNC B1 ;  /* 0x0000000000017941 */ /* 0x000fea0003800000 */
.L_x_84:
        /* <DEDUP_REMOVED lines=8> */
.L_x_87:
[----:B------:R-:W-:Y:S05]  /*6590*/  BSYNC B1 ;  /* 0x0000000000017941 */ /* 0x000fea0003800000 */
.L_x_86:
        /* <DEDUP_REMOVED lines=13> */
.L_x_89:
[----:B------:R-:W-:Y:S05]  /*6670*/  BSYNC B1 ;  /* 0x0000000000017941 */ /* 0x000fea0003800000 */
.L_x_88:
        /* <DEDUP_REMOVED lines=8> */
.L_x_91:
[----:B------:R-:W-:Y:S05]  /*6700*/  BSYNC B1 ;  /* 0x0000000000017941 */ /* 0x000fea0003800000 */
.L_x_90:
        /* <DEDUP_REMOVED lines=8> */
.L_x_93:
[----:B------:R-:W-:Y:S05]  /*6790*/  BSYNC B1 ;  /* 0x0000000000017941 */ /* 0x000fea0003800000 */
.L_x_92:
        /* <DEDUP_REMOVED lines=8> */
.L_x_95:
[----:B------:R-:W-:Y:S05]  /*6820*/  BSYNC B1 ;  /* 0x0000000000017941 */ /* 0x000fea0003800000 */
.L_x_94:
        /* <DEDUP_REMOVED lines=8> */
.L_x_97:
[----:B------:R-:W-:Y:S05]  /*68b0*/  BSYNC B1 ;  /* 0x0000000000017941 */ /* 0x000fea0003800000 */
.L_x_96:
        /* <DEDUP_REMOVED lines=13> */
.L_x_99:
[----:B------:R-:W-:Y:S05]  /*6990*/  BSYNC B1 ;  /* 0x0000000000017941 */ /* 0x000fea0003800000 */
.L_x_98:
        /* <DEDUP_REMOVED lines=8> */
.L_x_101:
[----:B------:R-:W-:Y:S05]  /*6a20*/  BSYNC B1 ;  /* 0x0000000000017941 */ /* 0x000fea0003800000 */
.L_x_100:
        /* <DEDUP_REMOVED lines=8> */
.L_x_103:
[----:B------:R-:W-:Y:S05]  /*6ab0*/  BSYNC B1 ;  /* 0x0000000000017941 */ /* 0x000fea0003800000 */
.L_x_102:
        /* <DEDUP_REMOVED lines=8> */
.L_x_105:
[----:B------:R-:W-:Y:S05]  /*6b40*/  BSYNC B1 ;  /* 0x0000000000017941 */ /* 0x000fea0003800000 */
.L_x_104:
        /* <DEDUP_REMOVED lines=8> */
.L_x_107:
[----:B------:R-:W-:Y:S05]  /*6bd0*/  BSYNC B1 ;  /* 0x0000000000017941 */ /* 0x000fea0003800000 */
.L_x_106:
        /* <DEDUP_REMOVED lines=13> */
.L_x_109:
[----:B------:R-:W-:Y:S05]  /*6cb0*/  BSYNC B1 ;  /* 0x0000000000017941 */ /* 0x000fea0003800000 */
.L_x_108:
        /* <DEDUP_REMOVED lines=8> */
.L_x_111:
[----:B------:R-:W-:Y:S05]  /*6d40*/  BSYNC B1 ;  /* 0x0000000000017941 */ /* 0x000fea0003800000 */
.L_x_110:
        /* <DEDUP_REMOVED lines=8> */
.L_x_113:
[----:B------:R-:W-:Y:S05]  /*6dd0*/  BSYNC B1 ;  /* 0x0000000000017941 */ /* 0x000fea0003800000 */
.L_x_112:
        /* <DEDUP_REMOVED lines=8> */
.L_x_115:
[----:B------:R-:W-:Y:S05]  /*6e60*/  BSYNC B1 ;  /* 0x0000000000017941 */ /* 0x000fea0003800000 */
.L_x_114:
        /* <DEDUP_REMOVED lines=8> */
.L_x_117:
[----:B------:R-:W-:Y:S05]  /*6ef0*/  BSYNC B1 ;  /* 0x0000000000017941 */ /* 0x000fea0003800000 */
.L_x_116:
        /* <DEDUP_REMOVED lines=13> */
.L_x_119:
[----:B------:R-:W-:Y:S05]  /*6fd0*/  BSYNC B1 ;  /* 0x0000000000017941 */ /* 0x000fea0003800000 */
.L_x_118:
        /* <DEDUP_REMOVED lines=8> */
.L_x_121:
[----:B------:R-:W-:Y:S05]  /*7060*/  BSYNC B1 ;  /* 0x0000000000017941 */ /* 0x000fea0003800000 */
.L_x_120:
        /* <DEDUP_REMOVED lines=8> */
.L_x_123:
[----:B------:R-:W-:Y:S05]  /*70f0*/  BSYNC B1 ;  /* 0x0000000000017941 */ /* 0x000fea0003800000 */
.L_x_122:
        /* <DEDUP_REMOVED lines=8> */
.L_x_125:
[----:B------:R-:W-:Y:S05]  /*7180*/  BSYNC B1 ;  /* 0x0000000000017941 */ /* 0x000fea0003800000 */
.L_x_124:
        /* <DEDUP_REMOVED lines=8> */
.L_x_127:
[----:B------:R-:W-:Y:S05]  /*7210*/  BSYNC B1 ;  /* 0x0000000000017941 */ /* 0x000fea0003800000 */
.L_x_126:
        /* <DEDUP_REMOVED lines=13> */
.L_x_129:
[----:B------:R-:W-:Y:S05]  /*72f0*/  BSYNC B1 ;  /* 0x0000000000017941 */ /* 0x000fea0003800000 */
.L_x_128:
        /* <DEDUP_REMOVED lines=8> */
.L_x_131:
[----:B------:R-:W-:Y:S05]  /*7380*/  BSYNC B1 ;  /* 0x0000000000017941 */ /* 0x000fea0003800000 */
.L_x_130:
        /* <DEDUP_REMOVED lines=8> */
.L_x_133:
[----:B------:R-:W-:Y:S05]  /*7410*/  BSYNC B1 ;  /* 0x0000000000017941 */ /* 0x000fea0003800000 */
.L_x_132:
        /* <DEDUP_REMOVED lines=8> */
.L_x_135:
[----:B------:R-:W-:Y:S05]  /*74a0*/  BSYNC B1 ;  /* 0x0000000000017941 */ /* 0x000fea0003800000 */
.L_x_134:
        /* <DEDUP_REMOVED lines=8> */
.L_x_137:
[----:B------:R-:W-:Y:S05]  /*7530*/  BSYNC B1 ;  /* 0x0000000000017941 */ /* 0x000fea0003800000 */
.L_x_136:
        /* <DEDUP_REMOVED lines=13> */
.L_x_139:
[----:B------:R-:W-:Y:S05]  /*7610*/  BSYNC B1 ;  /* 0x0000000000017941 */ /* 0x000fea0003800000 */
.L_x_138:
        /* <DEDUP_REMOVED lines=8> */
.L_x_141:
[----:B------:R-:W-:Y:S05]  /*76a0*/  BSYNC B1 ;  /* 0x0000000000017941 */ /* 0x000fea0003800000 */
.L_x_140:
[----:B-1----:R-:W2:Y:S01]  /*76b0*/  LDL.LU R3, [R1+0xd0] ;  /* 0x0000d00001037983 */ /* 0x002ea20000300800 */
[----:B------:R-:W-:Y:S01]  /*76c0*/  BSSY B1, `(.L_x_142) ;  /* 0x0000007000017945 */ /* 0x000fe20003800000 */
[----:B--2---:R-:W-:-:S05]  /*76d0*/  @!P3 IMAD R3, R3, R17, R2 ;  /* 0x000000110303b224 */ /* 0x004fca00078e0202 */
[----:B------:R1:W-:Y:S01]  /*76e0*/  @!P3 STG.E.U8 desc[UR36][R4.64+0x68], R3 ;  /* 0x000068030400b986 */ /* 0x0003e2000c101124 */
[----:B------:R-:W-:Y:S05]  /*76f0*/  @P5 BRA `(.L_x_143) ;  /* 0x00000000000c5947 */ /* 0x000fea0003800000 */
[----:B------:R-:W1:Y:S02]  /*7700*/  LDG.E.U8 R16, desc[UR36][R14.64+0x69] ;  /* 0x000069240e107981 */ /* 0x000e64000c1e1100 */
[----:B-1----:R-:W-:-:S05]  /*7710*/  PRMT R3, R16, 0x8880, RZ ;  /* 0x0000888010037816 */ /* 0x002fca00000000ff */
[----:B------:R-:W-:-:S07]  /*7720*/  IMAD R2, R3, R18, RZ ;  /* 0x0000001203027224 */ /* 0x000fce00078e02ff */
.L_x_143:
[----:B------:R-:W-:Y:S05]  /*7730*/  BSYNC B1 ;  /* 0x0000000000017941 */ /* 0x000fea0003800000 */
.L_x_142:
        /* <DEDUP_REMOVED lines=8> */
.L_x_145:
[----:B------:R-:W-:Y:S05]  /*77c0*/  BSYNC B1 ;  /* 0x0000000000017941 */ /* 0x000fea0003800000 */
.L_x_144:
        /* <DEDUP_REMOVED lines=8> */
.L_x_147:
[----:B------:R-:W-:Y:S05]  /*7850*/  BSYNC B1 ;  /* 0x0000000000017941 */ /* 0x000fea0003800000 */
.L_x_146:
        /* <DEDUP_REMOVED lines=10> */
[----:B------:R-:W1:Y:S02]  /*7900*/  LDG.E.U8 R16, desc[UR36][R14.64+0x70] ;  /* 0x000070240e107981 */ /* 0x000e64000c1e1100 */
[----:B-1----:R-:W-:-:S05]  /*7910*/  PRMT R3, R16, 0x8880, RZ ;  /* 0x0000888010037816 */ /* 0x002fca00000000ff */
[----:B------:R-:W-:-:S07]  /*7920*/  IMAD R2, R3, R18, RZ ;  /* 0x0000001203027224 */ /* 0x000fce00078e02ff */
.L_x_149:
[----:B------:R-:W-:Y:S05]  /*7930*/  BSYNC B1 ;  /* 0x0000000000017941 */ /* 0x000fea0003800000 */
.L_x_148:
        /* <DEDUP_REMOVED lines=8> */
.L_x_151:
[----:B------:R-:W-:Y:S05]  /*79c0*/  BSYNC B1 ;  /* 0x0000000000017941 */ /* 0x000fea0003800000 */
.L_x_150:
        /* <DEDUP_REMOVED lines=8> */
.L_x_153:
[----:B------:R-:W-:Y:S05]  /*7a50*/  BSYNC B1 ;  /* 0x0000000000017941 */ /* 0x000fea0003800000 */
.L_x_152:
        /* <DEDUP_REMOVED lines=8> */
.L_x_155:
[----:B------:R-:W-:Y:S05]  /*7ae0*/  BSYNC B1 ;  /* 0x0000000000017941 */ /* 0x000fea0003800000 */
.L_x_154:
        /* <DEDUP_REMOVED lines=8> */
.L_x_157:
[----:B------:R-:W-:Y:S05]  /*7b70*/  BSYNC B1 ;  /* 0x0000000000017941 */ /* 0x000fea0003800000 */
.L_x_156:
        /* <DEDUP_REMOVED lines=13> */
.L_x_159:
[----:B------:R-:W-:Y:S05]  /*7c50*/  BSYNC B1 ;  /* 0x0000000000017941 */ /* 0x000fea0003800000 */
.L_x_158:
        /* <DEDUP_REMOVED lines=8> */
.L_x_161:
[----:B------:R-:W-:Y:S05]  /*7ce0*/  BSYNC B1 ;  /* 0x0000000000017941 */ /* 0x000fea0003800000 */
.L_x_160:
        /* <DEDUP_REMOVED lines=8> */
.L_x_163:
[----:B------:R-:W-:Y:S05]  /*7d70*/  BSYNC B1 ;  /* 0x0000000000017941 */ /* 0x000fea0003800000 */
.L_x_162:
        /* <DEDUP_REMOVED lines=8> */
.L_x_165:
[----:B------:R-:W-:Y:S05]  /*7e00*/  BSYNC B1 ;  /* 0x0000000000017941 */ /* 0x000fea0003800000 */
.L_x_164:
        /* <DEDUP_REMOVED lines=8> */
.L_x_167:
[----:B------:R-:W-:Y:S05]  /*7e90*/  BSYNC B1 ;  /* 0x0000000000017941 */ /* 0x000fea0003800000 */
.L_x_166:
        /* <DEDUP_REMOVED lines=13> */
.L_x_169:
[----:B------:R-:W-:Y:S05]  /*7f70*/  BSYNC B1 ;  /* 0x0000000000017941 */ /* 0x000fea0003800000 */
.L_x_168:
        /* <DEDUP_REMOVED lines=8> */
.L_x_171:
[----:B------:R-:W-:Y:S05]  /*8000*/  BSYNC B1 ;  /* 0x0000000000017941 */ /* 0x000fea0003800000 */
.L_x_170:
        /* <DEDUP_REMOVED lines=8> */
.L_x_173:
[----:B------:R-:W-:Y:S05]  /*8090*/  BSYNC B1 ;  /* 0x0000000000017941 */ /* 0x000fea0003800000 */
.L_x_172:
        /* <DEDUP_REMOVED lines=8> */
.L_x_175:
[----:B------:R-:W-:Y:S05]  /*8120*/  BSYNC B1 ;  /* 0x0000000000017941 */ /* 0x000fea0003800000 */
.L_x_174:
        /* <DEDUP_REMOVED lines=8> */
.L_x_177:
[----:B------:R-:W-:Y:S05]  /*81b0*/  BSYNC B1 ;  /* 0x0000000000017941 */ /* 0x000fea0003800000 */
.L_x_176:
        /* <DEDUP_REMOVED lines=13> */
.L_x_179:
[----:B------:R-:W-:Y:S05]  /*8290*/  BSYNC B1 ;  /* 0x0000000000017941 */ /* 0x000fea0003800000 */
.L_x_178:
        /* <DEDUP_REMOVED lines=8> */
.L_x_181:
[----:B------:R-:W-:Y:S05]  /*8320*/  BSYNC B1 ;  /* 0x0000000000017941 */ /* 0x000fea0003800000 */
.L_x_180:
        /* <DEDUP_REMOVED lines=8> */
.L_x_183:
[----:B------:R-:W-:Y:S05]  /*83b0*/  BSYNC B1 ;  /* 0x0000000000017941 */ /* 0x000fea0003800000 */
.L_x_182:
        /* <DEDUP_REMOVED lines=8> */
.L_x_185:
[----:B------:R-:W-:Y:S05]  /*8440*/  BSYNC B1 ;  /* 0x0000000000017941 */ /* 0x000fea0003800000 */
.L_x_184:
        /* <DEDUP_REMOVED lines=8> */
.L_x_187:
[----:B------:R-:W-:Y:S05]  /*84d0*/  BSYNC B1 ;  /* 0x0000000000017941 */ /* 0x000fea0003800000 */
.L_x_186:
        /* <DEDUP_REMOVED lines=13> */
.L_x_189:
[----:B------:R-:W-:Y:S05]  /*85b0*/  BSYNC B1 ;  /* 0x0000000000017941 */ /* 0x000fea0003800000 */
.L_x_188:
        /* <DEDUP_REMOVED lines=8> */
.L_x_191:
[----:B------:R-:W-:Y:S05]  /*8640*/  BSYNC B1 ;  /* 0x0000000000017941 */ /* 0x000fea0003800000 */
.L_x_190:
        /* <DEDUP_REMOVED lines=8> */
.L_x_193:
[----:B------:R-:W-:Y:S05]  /*86d0*/  BSYNC B1 ;  /* 0x0000000000017941 */ /* 0x000fea0003800000 */
.L_x_192:
        /* <DEDUP_REMOVED lines=8> */
.L_x_195:
[----:B------:R-:W-:Y:S05]  /*8760*/  BSYNC B1 ;  /* 0x0000000000017941 */ /* 0x000fea0003800000 */
.L_x_194:
        /* <DEDUP_REMOVED lines=8> */
.L_x_197:
[----:B------:R-:W-:Y:S05]  /*87f0*/  BSYNC B1 ;  /* 0x0000000000017941 */ /* 0x000fea0003800000 */
.L_x_196:
        /* <DEDUP_REMOVED lines=13> */
.L_x_199:
[----:B------:R-:W-:Y:S05]  /*88d0*/  BSYNC B1 ;  /* 0x0000000000017941 */ /* 0x000fea0003800000 */
.L_x_198:
        /* <DEDUP_REMOVED lines=8> */
.L_x_201:
[----:B------:R-:W-:Y:S05]  /*8960*/  BSYNC B1 ;  /* 0x0000000000017941 */ /* 0x000fea0003800000 */
.L_x_200:
        /* <DEDUP_REMOVED lines=8> */
.L_x_203:
[----:B------:R-:W-:Y:S05]  /*89f0*/  BSYNC B1 ;  /* 0x0000000000017941 */ /* 0x000fea0003800000 */
.L_x_202:
        /* <DEDUP_REMOVED lines=8> */
.L_x_205:
[----:B------:R-:W-:Y:S05]  /*8a80*/  BSYNC B1 ;  /* 0x0000000000017941 */ /* 0x000fea0003800000 */
.L_x_204:
        /* <DEDUP_REMOVED lines=8> */
.L_x_207:
[----:B------:R-:W-:Y:S05]  /*8b10*/  BSYNC B1 ;  /* 0x0000000000017941 */ /* 0x000fea0003800000 */
.L_x_206:
        /* <DEDUP_REMOVED lines=13> */
.L_x_209:
[----:B------:R-:W-:Y:S05]  /*8bf0*/  BSYNC B1 ;  /* 0x0000000000017941 */ /* 0x000fea0003800000 */
.L_x_208:
        /* <DEDUP_REMOVED lines=8> */
.L_x_211:
[----:B------:R-:W-:Y:S05]  /*8c80*/  BSYNC B1 ;  /* 0x0000000000017941 */ /* 0x000fea0003800000 */
.L_x_210:
        /* <DEDUP_REMOVED lines=8> */
.L_x_213:
[----:B------:R-:W-:Y:S05]  /*8d10*/  BSYNC B1 ;  /* 0x0000000000017941 */ /* 0x000fea0003800000 */
.L_x_212:
        /* <DEDUP_REMOVED lines=8> */
.L_x_215:
[----:B------:R-:W-:Y:S05]  /*8da0*/  BSYNC B1 ;  /* 0x0000000000017941 */ /* 0x000fea0003800000 */
.L_x_214:
        /* <DEDUP_REMOVED lines=8> */
.L_x_217:
[----:B------:R-:W-:Y:S05]  /*8e30*/  BSYNC B1 ;  /* 0x0000000000017941 */ /* 0x000fea0003800000 */
.L_x_216:
        /* <DEDUP_REMOVED lines=13> */
.L_x_219:
[----:B------:R-:W-:Y:S05]  /*8f10*/  BSYNC B1 ;  /* 0x0000000000017941 */ /* 0x000fea0003800000 */
.L_x_218:
        /* <DEDUP_REMOVED lines=8> */
.L_x_221:
[----:B------:R-:W-:Y:S05]  /*8fa0*/  BSYNC B1 ;  /* 0x0000000000017941 */ /* 0x000fea0003800000 */
.L_x_220:
        /* <DEDUP_REMOVED lines=8> */
.L_x_223:
[----:B------:R-:W-:Y:S05]  /*9030*/  BSYNC B1 ;  /* 0x0000000000017941 */ /* 0x000fea0003800000 */
.L_x_222:
        /* <DEDUP_REMOVED lines=8> */
.L_x_225:
[----:B------:R-:W-:Y:S05]  /*90c0*/  BSYNC B1 ;  /* 0x0000000000017941 */ /* 0x000fea0003800000 */
.L_x_224:
        /* <DEDUP_REMOVED lines=8> */
.L_x_227:
[----:B------:R-:W-:Y:S05]  /*9150*/  BSYNC B1 ;  /* 0x0000000000017941 */ /* 0x000fea0003800000 */
.L_x_226:
        /* <DEDUP_REMOVED lines=13> */
.L_x_229:
[----:B------:R-:W-:Y:S05]  /*9230*/  BSYNC B1 ;  /* 0x0000000000017941 */ /* 0x000fea0003800000 */
.L_x_228:
        /* <DEDUP_REMOVED lines=8> */
.L_x_231:
[----:B------:R-:W-:Y:S05]  /*92c0*/  BSYNC B1 ;  /* 0x0000000000017941 */ /* 0x000fea0003800000 */
.L_x_230:
        /* <DEDUP_REMOVED lines=8> */
.L_x_233:
[----:B------:R-:W-:Y:S05]  /*9350*/  BSYNC B1 ;  /* 0x0000000000017941 */ /* 0x000fea0003800000 */
.L_x_232:
        /* <DEDUP_REMOVED lines=8> */
.L_x_235:
[----:B------:R-:W-:Y:S05]  /*93e0*/  BSYNC B1 ;  /* 0x0000000000017941 */ /* 0x000fea0003800000 */
.L_x_234:
        /* <DEDUP_REMOVED lines=8> */
.L_x_237:
[----:B------:R-:W-:Y:S05]  /*9470*/  BSYNC B1 ;  /* 0x0000000000017941 */ /* 0x000fea0003800000 */
.L_x_236:
        /* <DEDUP_REMOVED lines=13> */
.L_x_239:
[----:B------:R-:W-:Y:S05]  /*9550*/  BSYNC B1 ;  /* 0x0000000000017941 */ /* 0x000fea0003800000 */
.L_x_238:
        /* <DEDUP_REMOVED lines=8> */
.L_x_241:
[----:B------:R-:W-:Y:S05]  /*95e0*/  BSYNC B1 ;  /* 0x0000000000017941 */ /* 0x000fea0003800000 */
.L_x_240:
        /* <DEDUP_REMOVED lines=8> */
.L_x_243:
[----:B------:R-:W-:Y:S05]  /*9670*/  BSYNC B1 ;  /* 0x0000000000017941 */ /* 0x000fea0003800000 */
.L_x_242:
        /* <DEDUP_REMOVED lines=8> */
.L_x_245:
[----:B------:R-:W-:Y:S05]  /*9700*/  BSYNC B1 ;  /* 0x0000000000017941 */ /* 0x000fea0003800000 */
.L_x_244:
        /* <DEDUP_REMOVED lines=8> */
.L_x_247:
[----:B------:R-:W-:Y:S05]  /*9790*/  BSYNC B1 ;  /* 0x0000000000017941 */ /* 0x000fea0003800000 */
.L_x_246:
        /* <DEDUP_REMOVED lines=13> */
.L_x_249:
[----:B------:R-:W-:Y:S05]  /*9870*/  BSYNC B1 ;  /* 0x0000000000017941 */ /* 0x000fea0003800000 */
.L_x_248:
        /* <DEDUP_REMOVED lines=8> */
.L_x_251:
[----:B------:R-:W-:Y:S05]  /*9900*/  BSYNC B1 ;  /* 0x0000000000017941 */ /* 0x000fea0003800000 */
.L_x_250:
        /* <DEDUP_REMOVED lines=8> */
.L_x_253:
[----:B------:R-:W-:Y:S05]  /*9990*/  BSYNC B1 ;  /* 0x0000000000017941 */ /* 0x000fea0003800000 */
.L_x_252:
        /* <DEDUP_REMOVED lines=8> */
.L_x_255:
[----:B------:R-:W-:Y:S05]  /*9a20*/  BSYNC B1 ;  /* 0x0000000000017941 */ /* 0x000fea0003800000 */
.L_x_254:
        /* <DEDUP_REMOVED lines=8> */
.L_x_257:
[----:B------:R-:W-:Y:S05]  /*9ab0*/  BSYNC B1 ;  /* 0x0000000000017941 */ /* 0x000fea0003800000 */
.L_x_256:
        /* <DEDUP_REMOVED lines=13> */
.L_x_259:
[----:B------:R-:W-:Y:S05]  /*9b90*/  BSYNC B1 ;  /* 0x0000000000017941 */ /* 0x000fea0003800000 */
.L_x_258:
        /* <DEDUP_REMOVED lines=8> */
.L_x_261:
[----:B------:R-:W-:Y:S05]  /*9c20*/  BSYNC B1 ;  /* 0x0000000000017941 */ /* 0x000fea0003800000 */
.L_x_260:
        /* <DEDUP_REMOVED lines=8> */
.L_x_263:
[----:B------:R-:W-:Y:S05]  /*9cb0*/  BSYNC B1 ;  /* 0x0000000000017941 */ /* 0x000fea0003800000 */
.L_x_262:
        /* <DEDUP_REMOVED lines=8> */
.L_x_265:
[----:B------:R-:W-:Y:S05]  /*9d40*/  BSYNC B1 ;  /* 0x0000000000017941 */ /* 0x000fea0003800000 */
.L_x_264:
        /* <DEDUP_REMOVED lines=8> */
.L_x_267:
[----:B------:R-:W-:Y:S05]  /*9dd0*/  BSYNC B1 ;  /* 0x0000000000017941 */ /* 0x000fea0003800000 */
.L_x_266:
        /* <DEDUP_REMOVED lines=13> */
.L_x_269:
[----:B------:R-:W-:Y:S05]  /*9eb0*/  BSYNC B1 ;  /* 0x0000000000017941 */ /* 0x000fea0003800000 */
.L_x_268:
        /* <DEDUP_REMOVED lines=8> */
.L_x_271:
[----:B------:R-:W-:Y:S05]  /*9f40*/  BSYNC B1 ;  /* 0x0000000000017941 */ /* 0x000fea0003800000 */
.L_x_270:
        /* <DEDUP_REMOVED lines=8> */
.L_x_273:
[----:B------:R-:W-:Y:S05]  /*9fd0*/  BSYNC B1 ;  /* 0x0000000000017941 */ /* 0x000fea0003800000 */
.L_x_272:
        /* <DEDUP_REMOVED lines=8> */
.L_x_275:
[----:B------:R-:W-:Y:S05]  /*a060*/  BSYNC B1 ;  /* 0x0000000000017941 */ /* 0x000fea0003800000 */
.L_x_274:
        /* <DEDUP_REMOVED lines=8> */
.L_x_277:
[----:B------:R-:W-:Y:S05]  /*a0f0*/  BSYNC B1 ;  /* 0x0000000000017941 */ /* 0x000fea0003800000 */
.L_x_276:
[----:B-1----:R-:W2:Y:S01]  /*a100*/  LDL.LU R3, [R1+0x1e0] ;  /* 0x0001e00001037983 */ /* 0x002ea20000300800 */
[C---:B------:R-:W-:Y:S01]  /*a110*/  ISETP.LT.OR P2, PT, R0.reuse, 0xf2, !P1 ;  /* 0x000000f20000780c */ /* 0x040fe20004f41670 */
[----:B------:R-:W-:Y:S01]  /*a120*/  BSSY B1, `(.L_x_278) ;  /* 0x000000c000017945 */ /* 0x000fe20003800000 */
[----:B------:R-:W-:Y:S02]  /*a130*/  ISETP.LT.OR P6, PT, R0, 0xf9, !P1 ;  /* 0x000000f90000780c */ /* 0x000fe40004fc1670 */
[----:B------:R-:W-:Y:S02]  /*a140*/  IADD3 R163, P3, R160, 0x80, RZ ;  /* 0x00000080a0a37810 */ /* 0x000fe40007f7e0ff */
        /* <DEDUP_REMOVED lines=9> */
.L_x_279:
[----:B------:R-:W-:Y:S05]  /*a1e0*/  BSYNC B1 ;  /* 0x0000000000017941 */ /* 0x000fea0003800000 */
.L_x_278:
        /* <DEDUP_REMOVED lines=8> */
.L_x_281:
[----:B------:R-:W-:Y:S05]  /*a270*/  BSYNC B1 ;  /* 0x0000000000017941 */ /* 0x000fea0003800000 */
.L_x_280:
        /* <DEDUP_REMOVED lines=8> */
.L_x_283:
[----:B------:R-:W-:Y:S05]  /*a300*/  BSYNC B1 ;  /* 0x0000000000017941 */ /* 0x000fea0003800000 */
.L_x_282:
        /* <DEDUP_REMOVED lines=8> */
.L_x_285:
[----:B------:R-:W-:Y:S05]  /*a390*/  BSYNC B1 ;  /* 0x0000000000017941 */ /* 0x000fea0003800000 */
.L_x_284:
[----:B-1----:R-:W2:Y:S01]  /*a3a0*/  LDL.LU R3, [R1+0x1f0] ;  /* 0x0001f00001037983 */ /* 0x002ea20000300800 */
[----:B------:R-:W-:Y:S01]  /*a3b0*/  BSSY B1, `(.L_x_286) ;  /* 0x0000008000017945 */ /* 0x000fe20003800000 */
[----:B------:R-:W-:-:S04]  /*a3c0*/  IMAD.WIDE.U32 R160, R163, R20, R158 ;  /* 0x00000014a3a07225 */ /* 0x000fc800078e009e */
[----:B--2---:R-:W-:-:S05]  /*a3d0*/  @!P6 IMAD R3, R3, R17, R2 ;  /* 0x000000110303e224 */ /* 0x004fca00078e0202 */
[----:B------:R1:W-:Y:S01]  /*a3e0*/  @!P6 STG.E.U8 desc[UR36][R4.64+0xf8], R3 ;  /* 0x0000f8030400e986 */ /* 0x0003e2000c101124 */
[----:B------:R-:W-:Y:S05]  /*a3f0*/  @P1 BRA `(.L_x_287) ;  /* 0x00000000000c1947 */ /* 0x000fea0003800000 */
[----:B------:R-:W1:Y:S02]  /*a400*/  LDG.E.U8 R16, desc[UR36][R14.64+0xf9] ;  /* 0x0000f9240e107981 */ /* 0x000e64000c1e1100 */
[----:B-1----:R-:W-:-:S05]  /*a410*/  PRMT R3, R16, 0x8880, RZ ;  /* 0x0000888010037816 */ /* 0x002fca00000000ff */
[----:B------:R-:W-:-:S07]  /*a420*/  IMAD R2, R3, R18, RZ ;  /* 0x0000001203027224 */ /* 0x000fce00078e02ff */
.L_x_287:
[----:B------:R-:W-:Y:S05]  /*a430*/  BSYNC B1 ;  /* 0x0000000000017941 */ /* 0x000fea0003800000 */
.L_x_286:
[----:B-1----:R-:W2:Y:S01]  /*a440*/  LDL.LU R3, [R1+0x1f4] ;  /* 0x0001f40001037983 */ /* 0x002ea20000300800 */
[----:B------:R-:W-:Y:S01]  /*a450*/  IMAD.WIDE.U32 R158, R163, R20, R152 ;  /* 0x00000014a39e7225 */ /* 0x000fe200078e0098 */
[----:B------:R-:W-:Y:S01]  /*a460*/  ISETP.GE.AND P2, PT, R154, 0x81, PT ;  /* 0x000000819a00780c */ /* 0x000fe20003f46270 */
[----:B------:R-:W-:Y:S01]  /*a470*/  BSSY B1, `(.L_x_288) ;  /* 0x000000e000017945 */ /* 0x000fe20003800000 */
[-C--:B------:R-:W-:Y:S01]  /*a480*/  IADD3 R156, P5, P4, R156, R22.reuse, R160 ;  /* 0x000000169c9c7210 */ /* 0x080fe20007cbe0a0 */
[----:B0-----:R-:W-:Y:S01]  /*a490*/  IMAD.X R15, RZ, RZ, UR9, P3 ;  /* 0x00000009ff0f7e24 */ /* 0x001fe200098e06ff */
[----:B------:R-:W-:Y:S02]  /*a4a0*/  ISETP.LT.OR P6, PT, R0, 0x1, !P2 ;  /* 0x000000010000780c */ /* 0x000fe400057c1670 */
[----:B------:R-:W-:Y:S01]  /*a4b0*/  IADD3 R14, P3, R158, R22, RZ ;  /* 0x000000169e0e7210 */ /* 0x000fe20007f7e0ff */
[----:B------:R-:W-:Y:S02]  /*a4c0*/  IMAD R20, R15, R20, RZ ;  /* 0x000000140f147224 */ /* 0x000fe400078e02ff */
[----:B--2---:R-:W-:-:S05]  /*a4d0*/  @!P1 IMAD R3, R3, R17, R2 ;  /* 0x0000001103039224 */ /* 0x004fca00078e0202 */
[----:B------:R0:W-:Y:S01]  /*a4e0*/  @!P1 STG.E.U8 desc[UR36][R4.64+0xf9], R3 ;  /* 0x0000f90304009986 */ /* 0x0001e2000c101124 */
[C---:B------:R-:W-:Y:S02]  /*a4f0*/  ISETP.LT.OR P1, PT, R0.reuse, 0xf9, !P0 ;  /* 0x000000f90000780c */ /* 0x040fe40004721670 */
[----:B------:R-:W-:-:S11]  /*a500*/  ISETP.LT.OR P0, PT, R0, 0xfa, !P0 ;  /* 0x000000fa0000780c */ /* 0x000fd60004701670 */
[----:B0-----:R-:W-:Y:S05]  /*a510*/  @P1 BRA `(.L_x_289) ;  /* 0x00000000000c1947 */ /* 0x001fea0003800000 */
[----:B------:R-:W2:Y:S02]  /*a520*/  LDG.E.U8 R16, desc[UR36][R12.64+0xf8] ;  /* 0x0000f8240c107981 */ /* 0x000ea4000c1e1100 */
[----:B--2---:R-:W-:-:S05]  /*a530*/  PRMT R3, R16, 0x8880, RZ ;  /* 0x0000888010037816 */ /* 0x004fca00000000ff */
[----:B------:R-:W-:-:S07]  /*a540*/  IMAD R2, R3, R18, RZ ;  /* 0x0000001203027224 */ /* 0x000fce00078e02ff */
.L_x_289:
[----:B------:R-:W-:Y:S05]  /*a550*/  BSYNC B1 ;  /* 0x0000000000017941 */ /* 0x000fea0003800000 */
.L_x_288:
[----:B------:R-:W2:Y:S01]  /*a560*/  LDL.LU R3, [R1+0x1f8] ;  /* 0x0001f80001037983 */ /* 0x000ea20000300800 */
[----:B------:R-:W-:Y:S01]  /*a570*/  BSSY B1, `(.L_x_290) ;  /* 0x0000008000017945 */ /* 0x000fe20003800000 */
[----:B------:R-:W-:Y:S02]  /*a580*/  IMAD R21, R163, R21, R20 ;  /* 0x00000015a3157224 */ /* 0x000fe400078e0214 */
[----:B--2---:R-:W-:-:S05]  /*a590*/  @!P1 IMAD R3, R3, R17, R2 ;  /* 0x0000001103039224 */ /* 0x004fca00078e0202 */
[----:B------:R0:W-:Y:S01]  /*a5a0*/  @!P1 STG.E.U8 desc[UR36][R10.64+0xf8], R3 ;  /* 0x0000f8030a009986 */ /* 0x0001e2000c101124 */
[----:B------:R-:W-:Y:S05]  /*a5b0*/  @P0 BRA `(.L_x_291) ;  /* 0x00000000000c0947 */ /* 0x000fea0003800000 */
[----:B------:R-:W0:Y:S02]  /*a5c0*/  LDG.E.U8 R16, desc[UR36][R12.64+0xf9] ;  /* 0x0000f9240c107981 */ /* 0x000e24000c1e1100 */
[----:B0-----:R-:W-:-:S05]  /*a5d0*/  PRMT R3, R16, 0x8880, RZ ;  /* 0x0000888010037816 */ /* 0x001fca00000000ff */
[----:B------:R-:W-:-:S07]  /*a5e0*/  IMAD R2, R3, R18, RZ ;  /* 0x0000001203027224 */ /* 0x000fce00078e02ff */
.L_x_291:
[----:B------:R-:W-:Y:S05]  /*a5f0*/  BSYNC B1 ;  /* 0x0000000000017941 */ /* 0x000fea0003800000 */
.L_x_290:
[----:B0-----:R-:W2:Y:S01]  /*a600*/  LDL.LU R3, [R1+0x1fc] ;  /* 0x0001fc0001037983 */ /* 0x001ea20000300800 */
[----:B------:R-:W-:Y:S01]  /*a610*/  BSSY B1, `(.L_x_292) ;  /* 0x0000009000017945 */ /* 0x000fe20003800000 */
[----:B------:R-:W-:Y:S01]  /*a620*/  IADD3.X R15, R23, R159, R21, P3, !PT ;  /* 0x0000009f170f7210 */ /* 0x000fe20001ffe415 */
[----:B------:R-:W-:Y:S02]  /*a630*/  IMAD.IADD R160, R21, 0x1, R161 ;  /* 0x0000000115a07824 */ /* 0x000fe400078e02a1 */
[----:B--2---:R-:W-:-:S05]  /*a640*/  @!P0 IMAD R3, R3, R17, R2 ;  /* 0x0000001103038224 */ /* 0x004fca00078e0202 */
[----:B------:R0:W-:Y:S01]  /*a650*/  @!P0 STG.E.U8 desc[UR36][R10.64+0xf9], R3 ;  /* 0x0000f9030a008986 */ /* 0x0001e2000c101124 */
[----:B------:R-:W-:Y:S05]  /*a660*/  @P6 BRA `(.L_x_293) ;  /* 0x00000000000c6947 */ /* 0x000fea0003800000 */
[----:B------:R-:W0:Y:S02]  /*a670*/  LDG.E.U8 R16, desc[UR36][R14.64] ;  /* 0x000000240e107981 */ /* 0x000e24000c1e1100 */
[----:B0-----:R-:W-:-:S05]  /*a680*/  PRMT R3, R16, 0x8880, RZ ;  /* 0x0000888010037816 */ /* 0x001fca00000000ff */
[----:B------:R-:W-:-:S07]  /*a690*/  IMAD R2, R3, R18, RZ ;  /* 0x0000001203027224 */ /* 0x000fce00078e02ff */
.L_x_293:
[----:B------:R-:W-:Y:S05]  /*a6a0*/  BSYNC B1 ;  /* 0x0000000000017941 */ /* 0x000fea0003800000 */
.L_x_292:
[----:B------:R-:W-:Y:S01]  /*a6b0*/  ISETP.LT.OR P3, PT, R0, 0x2, !P2 ;  /* 0x000000020000780c */ /* 0x000fe20005761670 */
[----:B0-----:R-:W-:Y:S01]  /*a6c0*/  @!P6 IMAD R3, R24, R17, R2 ;  /* 0x000000111803e224 */ /* 0x001fe200078e0202 */
[----:B------:R-:W-:Y:S01]  /*a6d0*/  ISETP.GE.AND P0, PT, R154, 0x89, PT ;  /* 0x000000899a00780c */ /* 0x000fe20003f06270 */
[----:B------:R-:W-:Y:S01]  /*a6e0*/  BSSY B1, `(.L_x_294) ;  /* 0x000000b000017945 */ /* 0x000fe20003800000 */
[----:B------:R-:W-:Y:S02]  /*a6f0*/  IADD3.X R157, R153, R23, R160, P5, P4 ;  /* 0x00000017999d7210 */ /* 0x000fe40002fe84a0 */
[----:B------:R0:W-:Y:S01]  /*a700*/  @!P6 STG.E.U8 desc[UR36][R6.64], R3 ;  /* 0x000000030600e986 */ /* 0x0001e2000c101124 */
[C---:B------:R-:W-:Y:S02]  /*a710*/  ISETP.LT.OR P4, PT, R0.reuse, 0x1, !P0 ;  /* 0x000000010000780c */ /* 0x040fe40004781670 */
[C---:B------:R-:W-:Y:S02]  /*a720*/  ISETP.LT.OR P5, PT, R0.reuse, 0x2, !P0 ;  /* 0x000000020000780c */ /* 0x040fe400047a1670 */
[----:B------:R-:W-:-:S02]  /*a730*/  ISETP.LT.OR P6, PT, R0, 0x9, !P2 ;  /* 0x000000090000780c */ /* 0x000fc400057c1670 */
[----:B------:R-:W-:Y:S01]  /*a740*/  ISETP.LT.OR P1, PT, R0, 0xa, !P2 ;  /* 0x0000000a0000780c */ /* 0x000fe20005721670 */
[----:B------:R-:W-:-:S12]  /*a750*/  @P3 BRA `(.L_x_295) ;  /* 0x00000000000c3947 */ /* 0x000fd80003800000 */
[----:B------:R-:W0:Y:S02]  /*a760*/  LDG.E.U8 R16, desc[UR36][R14.64+0x1] ;  /* 0x000001240e107981 */ /* 0x000e24000c1e1100 */
[----:B0-----:R-:W-:-:S05]  /*a770*/  PRMT R3, R16, 0x8880, RZ ;  /* 0x0000888010037816 */ /* 0x001fca00000000ff */
[----:B------:R-:W-:-:S07]  /*a780*/  IMAD R2, R3, R18, RZ ;  /* 0x0000001203027224 */ /* 0x000fce00078e02ff */
.L_x_295:
[----:B------:R-:W-:Y:S05]  /*a790*/  BSYNC B1 ;  /* 0x0000000000017941 */ /* 0x000fea0003800000 */
.L_x_294:
[----:B------:R-:W-:Y:S01]  /*a7a0*/  @!P3 IMAD R25, R25, R17, R2 ;  /* 0x000000111919b224 */ /* 0x000fe200078e0202 */
[----:B------:R-:W-:Y:S04]  /*a7b0*/  BSSY B1, `(.L_x_296) ;  /* 0x0000006000017945 */ /* 0x000fe80003800000 */
[----:B------:R1:W-:Y:S01]  /*a7c0*/  @!P3 STG.E.U8 desc[UR36][R6.64+0x1], R25 ;  /* 0x000001190600b986 */ /* 0x0003e2000c101124 */
[----:B------:R-:W-:Y:S05]  /*a7d0*/  @P4 BRA `(.L_x_297) ;  /* 0x00000000000c4947 */ /* 0x000fea0003800000 */
[----:B------:R-:W0:Y:S02]  /*a7e0*/  LDG.E.U8 R16, desc[UR36][R156.64] ;  /* 0x000000249c107981 */ /* 0x000e24000c1e1100 */
[----:B0-----:R-:W-:-:S05]  /*a7f0*/  PRMT R3, R16, 0x8880, RZ ;  /* 0x0000888010037816 */ /* 0x001fca00000000ff */
[----:B------:R-:W-:-:S07]  /*a800*/  IMAD R2, R3, R18, RZ ;  /* 0x0000001203027224 */ /* 0x000fce00078e02ff */
.L_x_297:
[----:B------:R-:W-:Y:S05]  /*a810*/  BSYNC B1 ;  /* 0x0000000000017941 */ /* 0x000fea0003800000 */
.L_x_296:
[----:B0-----:R-:W-:Y:S01]  /*a820*/  @!P4 IMAD R3, R26, R17, R2 ;  /* 0x000000111a03c224 */ /* 0x001fe200078e0202 */
[----:B------:R-:W-:Y:S04]  /*a830*/  BSSY B1, `(.L_x_298) ;  /* 0x0000006000017945 */ /* 0x000fe80003800000 */
[----:B------:R0:W-:Y:S01]  /*a840*/  @!P4 STG.E.U8 desc[UR36][R8.64], R3 ;  /* 0x000000030800c986 */ /* 0x0001e2000c101124 */
[----:B------:R-:W-:Y:S05]  /*a850*/  @P5 BRA `(.L_x_299) ;  /* 0x00000000000c5947 */ /* 0x000fea0003800000 */
[----:B------:R-:W0:Y:S02]  /*a860*/  LDG.E.U8 R16, desc[UR36][R156.64+0x1] ;  /* 0x000001249c107981 */ /* 0x000e24000c1e1100 */
[----:B0-----:R-:W-:-:S05]  /*a870*/  PRMT R3, R16, 0x8880, RZ ;  /* 0x0000888010037816 */ /* 0x001fca00000000ff */
[----:B------:R-:W-:-:S07]  /*a880*/  IMAD R2, R3, R18, RZ ;  /* 0x0000001203027224 */ /* 0x000fce00078e02ff */
.L_x_299:
[----:B------:R-:W-:Y:S05]  /*a890*/  BSYNC B1 ;  /* 0x0000000000017941 */ /* 0x000fea0003800000 */
.L_x_298:
[----:B------:R-:W-:Y:S01]  /*a8a0*/  @!P5 IMAD R27, R27, R17, R2 ;  /* 0x000000111b1bd224 */ /* 0x000fe200078e0202 */
[----:B------:R-:W-:Y:S04]  /*a8b0*/  BSSY B1, `(.L_x_300) ;  /* 0x0000006000017945 */ /* 0x000fe80003800000 */
[----:B------:R2:W-:Y:S01]  /*a8c0*/  @!P5 STG.E.U8 desc[UR36][R8.64+0x1], R27 ;  /* 0x0000011b0800d986 */ /* 0x0005e2000c101124 */
[----:B------:R-:W-:Y:S05]  /*a8d0*/  @P6 BRA `(.L_x_301) ;  /* 0x00000000000c6947 */ /* 0x000fea0003800000 */
[----:B------:R-:W0:Y:S02]  /*a8e0*/  LDG.E.U8 R16, desc[UR36][R14.64+0x8] ;  /* 0x000008240e107981 */ /* 0x000e24000c1e1100 */
[----:B0-----:R-:W-:-:S05]  /*a8f0*/  PRMT R3, R16, 0x8880, RZ ;  /* 0x0000888010037816 */ /* 0x001fca00000000ff */
[----:B------:R-:W-:-:S07]  /*a900*/  IMAD R2, R3, R18, RZ ;  /* 0x0000001203027224 */ /* 0x000fce00078e02ff */
.L_x_301:
[----:B------:R-:W-:Y:S05]  /*a910*/  BSYNC B1 ;  /* 0x0000000000017941 */ /* 0x000fea0003800000 */
.L_x_300:
[----:B0-----:R-:W-:Y:S01]  /*a920*/  @!P6 IMAD R3, R28, R17, R2 ;  /* 0x000000111c03e224 */ /* 0x001fe200078e0202 */
[----:B------:R-:W-:Y:S04]  /*a930*/  BSSY B1, `(.L_x_302) ;  /* 0x0000006000017945 */ /* 0x000fe80003800000 */
[----:B------:R0:W-:Y:S01]  /*a940*/  @!P6 STG.E.U8 desc[UR36][R6.64+0x8], R3 ;  /* 0x000008030600e986 */ /* 0x0001e2000c101124 */
[----:B------:R-:W-:Y:S05]  /*a950*/  @P1 BRA `(.L_x_303) ;  /* 0x00000000000c1947 */ /* 0x000fea0003800000 */
[----:B------:R-:W0:Y:S02]  /*a960*/  LDG.E.U8 R16, desc[UR36][R14.64+0x9] ;  /* 0x000009240e107981 */ /* 0x000e24000c1e1100 */
[----:B0-----:R-:W-:-:S05]  /*a970*/  PRMT R3, R16, 0x8880, RZ ;  /* 0x0000888010037816 */ /* 0x001fca00000000ff */
[----:B------:R-:W-:-:S07]  /*a980*/  IMAD R2, R3, R18, RZ ;  /* 0x0000001203027224 */ /* 0x000fce00078e02ff */
.L_x_303:
[----:B------:R-:W-:Y:S05]  /*a990*/  BSYNC B1 ;  /* 0x0000000000017941 */ /* 0x000fea0003800000 */
.L_x_302:
[C---:B------:R-:W-:Y:S01]  /*a9a0*/  ISETP.LT.OR P4, PT, R0.reuse, 0x9, !P0 ;  /* 0x000000090000780c */ /* 0x040fe20004781670 */
[----:B------:R-:W-:Y:S01]  /*a9b0*/  @!P1 IMAD R29, R29, R17, R2 ;  /* 0x000000111d1d9224 */ /* 0x000fe200078e0202 */
[----:B------:R-:W-:Y:S01]  /*a9c0*/  BSSY B1, `(.L_x_304) ;  /* 0x000000a000017945 */ /* 0x000fe20003800000 */
[C---:B------:R-:W-:Y:S02]  /*a9d0*/  ISETP.LT.OR P3, PT, R0.reuse, 0xa, !P0 ;  /* 0x0000000a0000780c */ /* 0x040fe40004761670 */
[C---:B------:R-:W-:Y:S01]  /*a9e0*/  ISETP.LT.OR P5, PT, R0.reuse, 0x11, !P2 ;  /* 0x000000110000780c */ /* 0x040fe200057a1670 */
[----:B------:R3:W-:Y:S01]  /*a9f0*/  @!P1 STG.E.U8 desc[UR36][R6.64+0x9], R29 ;  /* 0x0000091d06009986 */ /* 0x0007e2000c101124 */
[C---:B------:R-:W-:Y:S02]  /*aa00*/  ISETP.LT.OR P6, PT, R0.reuse, 0x12, !P2 ;  /* 0x000000120000780c */ /* 0x040fe400057c1670 */
[----:B------:R-:W-:-:S04]  /*aa10*/  ISETP.LT.OR P1, PT, R0, 0x11, !P0 ;  /* 0x000000110000780c */ /* 0x000fc80004721670 */
[----:B------:R-:W-:Y:S09]  /*aa20*/  @P4 BRA `(.L_x_305) ;  /* 0x00000000000c4947 */ /* 0x000ff20003800000 */
[----:B------:R-:W0:Y:S02]  /*aa30*/  LDG.E.U8 R16, desc[UR36][R156.64+0x8] ;  /* 0x000008249c107981 */ /* 0x000e24000c1e1100 */
[----:B0-----:R-:W-:-:S05]  /*aa40*/  PRMT R3, R16, 0x8880, RZ ;  /* 0x0000888010037816 */ /* 0x001fca00000000ff */
[----:B------:R-:W-:-:S07]  /*aa50*/  IMAD R2, R3, R18, RZ ;  /* 0x0000001203027224 */ /* 0x000fce00078e02ff */
.L_x_305:
[----:B------:R-:W-:Y:S05]  /*aa60*/  BSYNC B1 ;  /* 0x0000000000017941 */ /* 0x000fea0003800000 */
.L_x_304:
[----:B0-----:R-:W-:Y:S01]  /*aa70*/  @!P4 IMAD R3, R30, R17, R2 ;  /* 0x000000111e03c224 */ /* 0x001fe200078e0202 */
[----:B------:R-:W-:Y:S04]  /*aa80*/  BSSY B1, `(.L_x_306) ;  /* 0x0000006000017945 */ /* 0x000fe80003800000 */
[----:B------:R0:W-:Y:S01]  /*aa90*/  @!P4 STG.E.U8 desc[UR36][R8.64+0x8], R3 ;  /* 0x000008030800c986 */ /* 0x0001e2000c101124 */
[----:B------:R-:W-:Y:S05]  /*aaa0*/  @P3 BRA `(.L_x_307) ;  /* 0x00000000000c3947 */ /* 0x000fea0003800000 */
[----:B------:R-:W0:Y:S02]  /*aab0*/  LDG.E.U8 R16, desc[UR36][R156.64+0x9] ;  /* 0x000009249c107981 */ /* 0x000e24000c1e1100 */
[----:B0-----:R-:W-:-:S05]  /*aac0*/  PRMT R3, R16, 0x8880, RZ ;  /* 0x0000888010037816 */ /* 0x001fca00000000ff */
[----:B------:R-:W-:-:S07]  /*aad0*/  IMAD R2, R3, R18, RZ ;  /* 0x0000001203027224 */ /* 0x000fce00078e02ff */
.L_x_307:
[----:B------:R-:W-:Y:S05]  /*aae0*/  BSYNC B1 ;  /* 0x0000000000017941 */ /* 0x000fea0003800000 */
.L_x_306:
[----:B------:R-:W-:Y:S01]  /*aaf0*/  @!P3 IMAD R31, R31, R17, R2 ;  /* 0x000000111f1fb224 */ /* 0x000fe200078e0202 */
[----:B------:R-:W-:Y:S04]  /*ab00*/  BSSY B1, `(.L_x_308) ;  /* 0x0000006000017945 */ /* 0x000fe80003800000 */
[----:B------:R4:W-:Y:S01]  /*ab10*/  @!P3 STG.E.U8 desc[UR36][R8.64+0x9], R31 ;  /* 0x0000091f0800b986 */ /* 0x0009e2000c101124 */
[----:B------:R-:W-:Y:S05]  /*ab20*/  @P5 BRA `(.L_x_309) ;  /* 0x00000000000c5947 */ /* 0x000fea0003800000 */
[----:B------:R-:W0:Y:S02]  /*ab30*/  LDG.E.U8 R16, desc[UR36][R14.64+0x10] ;  /* 0x000010240e107981 */ /* 0x000e24000c1e1100 */
[----:B0-----:R-:W-:-:S05]  /*ab40*/  PRMT R3, R16, 0x8880, RZ ;  /* 0x0000888010037816 */ /* 0x001fca00000000ff */
[----:B------:R-:W-:-:S07]  /*ab50*/  IMAD R2, R3, R18, RZ ;  /* 0x0000001203027224 */ /* 0x000fce00078e02ff */
.L_x_309:
[----:B------:R-:W-:Y:S05]  /*ab60*/  BSYNC B1 ;  /* 0x0000000000017941 */ /* 0x000fea0003800000 */
.L_x_308:
[----:B0-----:R-:W-:Y:S01]  /*ab70*/  @!P5 IMAD R3, R32, R17, R2 ;  /* 0x000000112003d224 */ /* 0x001fe200078e0202 */
[----:B------:R-:W-:Y:S04]  /*ab80*/  BSSY B1, `(.L_x_310) ;  /* 0x0000006000017945 */ /* 0x000fe80003800000 */
[----:B------:R0:W-:Y:S01]  /*ab90*/  @!P5 STG.E.U8 desc[UR36][R6.64+0x10], R3 ;  /* 0x000010030600d986 */ /* 0x0001e2000c101124 */
[----:B------:R-:W-:Y:S05]  /*aba0*/  @P6 BRA `(.L_x_311) ;  /* 0x00000000000c6947 */ /* 0x000fea0003800000 */
[----:B------:R-:W0:Y:S02]  /*abb0*/  LDG.E.U8 R16, desc[UR36][R14.64+0x11] ;  /* 0x000011240e107981 */ /* 0x000e24000c1e1100 */
[----:B0-----:R-:W-:-:S05]  /*abc0*/  PRMT R3, R16, 0x8880, RZ ;  /* 0x0000888010037816 */ /* 0x001fca00000000ff */
[----:B------:R-:W-:-:S07]  /*abd0*/  IMAD R2, R3, R18, RZ ;  /* 0x0000001203027224 */ /* 0x000fce00078e02ff */
.L_x_311:
[----:B------:R-:W-:Y:S05]  /*abe0*/  BSYNC B1 ;  /* 0x0000000000017941 */ /* 0x000fea0003800000 */
.L_x_310:
[----:B------:R-:W-:Y:S01]  /*abf0*/  @!P6 IMAD R33, R33, R17, R2 ;  /* 0x000000112121e224 */ /* 0x000fe200078e0202 */
[----:B------:R-:W-:Y:S04]  /*ac00*/  BSSY B1, `(.L_x_312) ;  /* 0x0000006000017945 */ /* 0x000fe80003800000 */
[----:B------:R0:W-:Y:S01]  /*ac10*/  @!P6 STG.E.U8 desc[UR36][R6.64+0x11], R33 ;  /* 0x000011210600e986 */ /* 0x0001e2000c101124 */
[----:B------:R-:W-:Y:S05]  /*ac20*/  @P1 BRA `(.L_x_313) ;  /* 0x00000000000c1947 */ /* 0x000fea0003800000 */
[----:B------:R-:W0:Y:S02]  /*ac30*/  LDG.E.U8 R16, desc[UR36][R156.64+0x10] ;  /* 0x000010249c107981 */ /* 0x000e24000c1e1100 */
[----:B0-----:R-:W-:-:S05]  /*ac40*/  PRMT R3, R16, 0x8880, RZ ;  /* 0x0000888010037816 */ /* 0x001fca00000000ff */
[----:B------:R-:W-:-:S07]  /*ac50*/  IMAD R2, R3, R18, RZ ;  /* 0x0000001203027224 */ /* 0x000fce00078e02ff */
.L_x_313:
[----:B------:R-:W-:Y:S05]  /*ac60*/  BSYNC B1 ;  /* 0x0000000000017941 */ /* 0x000fea0003800000 */
.L_x_312:
[----:B------:R-:W-:Y:S01]  /*ac70*/  ISETP.LT.OR P4, PT, R0, 0x12, !P0 ;  /* 0x000000120000780c */ /* 0x000fe20004781670 */
[----:B0-----:R-:W-:Y:S01]  /*ac80*/  @!P1 IMAD R3, R34, R17, R2 ;  /* 0x0000001122039224 */ /* 0x001fe200078e0202 */
        /* <DEDUP_REMOVED lines=10> */
.L_x_315:
[----:B------:R-:W-:Y:S05]  /*ad30*/  BSYNC B1 ;  /* 0x0000000000017941 */ /* 0x000fea0003800000 */
.L_x_314:
[----:B------:R-:W-:Y:S01]  /*ad40*/  @!P4 IMAD R35, R35, R17, R2 ;  /* 0x000000112323c224 */ /* 0x000fe200078e0202 */
[----:B------:R-:W-:Y:S04]  /*ad50*/  BSSY B1, `(.L_x_316) ;  /* 0x0000006000017945 */ /* 0x000fe80003800000 */
[----:B------:R0:W-:Y:S01]  /*ad60*/  @!P4 STG.E.U8 desc[UR36][R8.64+0x11], R35 ;  /* 0x000011230800c986 */ /* 0x0001e2000c101124 */
[----:B------:R-:W-:Y:S05]  /*ad70*/  @P3 BRA `(.L_x_317) ;  /* 0x00000000000c3947 */ /* 0x000fea0003800000 */
[----:B------:R-:W0:Y:S02]  /*ad80*/  LDG.E.U8 R16, desc[UR36][R14.64+0x18] ;  /* 0x000018240e107981 */ /* 0x000e24000c1e1100 */
[----:B0-----:R-:W-:-:S05]  /*ad90*/  PRMT R3, R16, 0x8880, RZ ;  /* 0x0000888010037816 */ /* 0x001fca00000000ff */
[----:B------:R-:W-:-:S07]  /*ada0*/  IMAD R2, R3, R18, RZ ;  /* 0x0000001203027224 */ /* 0x000fce00078e02ff */
.L_x_317:
[----:B------:R-:W-:Y:S05]  /*adb0*/  BSYNC B1 ;  /* 0x0000000000017941 */ /* 0x000fea0003800000 */
.L_x_316:
[----:B0-----:R-:W-:Y:S01]  /*adc0*/  @!P3 IMAD R3, R36, R17, R2 ;  /* 0x000000112403b224 */ /* 0x001fe200078e0202 */
[----:B------:R-:W-:Y:S04]  /*add0*/  BSSY B1, `(.L_x_318) ;  /* 0x0000006000017945 */ /* 0x000fe80003800000 */
[----:B------:R0:W-:Y:S01]  /*ade0*/  @!P3 STG.E.U8 desc[UR36][R6.64+0x18], R3 ;  /* 0x000018030600b986 */ /* 0x0001e2000c101124 */
[----:B------:R-:W-:Y:S05]  /*adf0*/  @P5 BRA `(.L_x_319) ;  /* 0x00000000000c5947 */ /* 0x000fea0003800000 */
[----:B------:R-:W0:Y:S02]  /*ae00*/  LDG.E.U8 R16, desc[UR36][R14.64+0x19] ;  /* 0x000019240e107981 */ /* 0x000e24000c1e1100 */
[----:B0-----:R-:W-:-:S05]  /*ae10*/  PRMT R3, R16, 0x8880, RZ ;  /* 0x0000888010037816 */ /* 0x001fca00000000ff */
[----:B------:R-:W-:-:S07]  /*ae20*/  IMAD R2, R3, R18, RZ ;  /* 0x0000001203027224 */ /* 0x000fce00078e02ff */
.L_x_319:
[----:B------:R-:W-:Y:S05]  /*ae30*/  BSYNC B1 ;  /* 0x0000000000017941 */ /* 0x000fea0003800000 */
.L_x_318:
[----:B------:R-:W-:Y:S01]  /*ae40*/  @!P5 IMAD R37, R37, R17, R2 ;  /* 0x000000112525d224 */ /* 0x000fe200078e0202 */
[----:B------:R-:W-:Y:S04]  /*ae50*/  BSSY B1, `(.L_x_320) ;  /* 0x0000006000017945 */ /* 0x000fe80003800000 */
[----:B------:R0:W-:Y:S01]  /*ae60*/  @!P5 STG.E.U8 desc[UR36][R6.64+0x19], R37 ;  /* 0x000019250600d986 */ /* 0x0001e2000c101124 */
[----:B------:R-:W-:Y:S05]  /*ae70*/  @P6 BRA `(.L_x_321) ;  /* 0x00000000000c6947 */ /* 0x000fea0003800000 */
[----:B------:R-:W0:Y:S02]  /*ae80*/  LDG.E.U8 R16, desc[UR36][R156.64+0x18] ;  /* 0x000018249c107981 */ /* 0x000e24000c1e1100 */
[----:B0-----:R-:W-:-:S05]  /*ae90*/  PRMT R3, R16, 0x8880, RZ ;  /* 0x0000888010037816 */ /* 0x001fca00000000ff */
[----:B------:R-:W-:-:S07]  /*aea0*/  IMAD R2, R3, R18, RZ ;  /* 0x0000001203027224 */ /* 0x000fce00078e02ff */
.L_x_321:
[----:B------:R-:W-:Y:S05]  /*aeb0*/  BSYNC B1 ;  /* 0x0000000000017941 */ /* 0x000fea0003800000 */
.L_x_320:
[----:B0-----:R-:W-:Y:S01]  /*aec0*/  @!P6 IMAD R3, R38, R17, R2 ;  /* 0x000000112603e224 */ /* 0x001fe200078e0202 */
[----:B------:R-:W-:Y:S04]  /*aed0*/  BSSY B1, `(.L_x_322) ;  /* 0x0000006000017945 */ /* 0x000fe80003800000 */
[----:B------:R0:W-:Y:S01]  /*aee0*/  @!P6 STG.E.U8 desc[UR36][R8.64+0x18], R3 ;  /* 0x000018030800e986 */ /* 0x0001e2000c101124 */
[----:B------:R-:W-:Y:S05]  /*aef0*/  @P1 BRA `(.L_x_323) ;  /* 0x00000000000c1947 */ /* 0x000fea0003800000 */
[----:B------:R-:W0:Y:S02]  /*af00*/  LDG.E.U8 R16, desc[UR36][R156.64+0x19] ;  /* 0x000019249c107981 */ /* 0x000e24000c1e1100 */
[----:B0-----:R-:W-:-:S05]  /*af10*/  PRMT R3, R16, 0x8880, RZ ;  /* 0x0000888010037816 */ /* 0x001fca00000000ff */
[----:B------:R-:W-:-:S07]  /*af20*/  IMAD R2, R3, R18, RZ ;  /* 0x0000001203027224 */ /* 0x000fce00078e02ff */
.L_x_323:
[----:B------:R-:W-:Y:S05]  /*af30*/  BSYNC B1 ;  /* 0x0000000000017941 */ /* 0x000fea0003800000 */
.L_x_322:
        /* <DEDUP_REMOVED lines=12> */
.L_x_325:
[----:B------:R-:W-:Y:S05]  /*b000*/  BSYNC B1 ;  /* 0x0000000000017941 */ /* 0x000fea0003800000 */
.L_x_324:
[----:B0-----:R-:W-:Y:S01]  /*b010*/  @!P4 IMAD R3, R40, R17, R2 ;  /* 0x000000112803c224 */ /* 0x001fe200078e0202 */
[----:B------:R-:W-:Y:S04]  /*b020*/  BSSY B1, `(.L_x_326) ;  /* 0x0000006000017945 */ /* 0x000fe80003800000 */
[----:B------:R0:W-:Y:S01]  /*b030*/  @!P4 STG.E.U8 desc[UR36][R6.64+0x20], R3 ;  /* 0x000020030600c986 */ /* 0x0001e2000c101124 */
[----:B------:R-:W-:Y:S05]  /*b040*/  @P3 BRA `(.L_x_327) ;  /* 0x00000000000c3947 */ /* 0x000fea0003800000 */
[----:B------:R-:W0:Y:S02]  /*b050*/  LDG.E.U8 R16, desc[UR36][R14.64+0x21] ;  /* 0x000021240e107981 */ /* 0x000e24000c1e1100 */
[----:B0-----:R-:W-:-:S05]  /*b060*/  PRMT R3, R16, 0x8880, RZ ;  /* 0x0000888010037816 */ /* 0x001fca00000000ff */
[----:B------:R-:W-:-:S07]  /*b070*/  IMAD R2, R3, R18, RZ ;  /* 0x0000001203027224 */ /* 0x000fce00078e02ff */
.L_x_327:
[----:B------:R-:W-:Y:S05]  /*b080*/  BSYNC B1 ;  /* 0x0000000000017941 */ /* 0x000fea0003800000 */
.L_x_326:
[----:B------:R-:W-:Y:S01]  /*b090*/  @!P3 IMAD R41, R41, R17, R2 ;  /* 0x000000112929b224 */ /* 0x000fe200078e0202 */
[----:B------:R-:W-:Y:S04]  /*b0a0*/  BSSY B1, `(.L_x_328) ;  /* 0x0000006000017945 */ /* 0x000fe80003800000 */
[----:B------:R0:W-:Y:S01]  /*b0b0*/  @!P3 STG.E.U8 desc[UR36][R6.64+0x21], R41 ;  /* 0x000021290600b986 */ /* 0x0001e2000c101124 */
[----:B------:R-:W-:Y:S05]  /*b0c0*/  @P5 BRA `(.L_x_329) ;  /* 0x00000000000c5947 */ /* 0x000fea0003800000 */
[----:B------:R-:W0:Y:S02]  /*b0d0*/  LDG.E.U8 R16, desc[UR36][R156.64+0x20] ;  /* 0x000020249c107981 */ /* 0x000e24000c1e1100 */
[----:B0-----:R-:W-:-:S05]  /*b0e0*/  PRMT R3, R16, 0x8880, RZ ;  /* 0x0000888010037816 */ /* 0x001fca00000000ff */
[----:B------:R-:W-:-:S07]  /*b0f0*/  IMAD R2, R3, R18, RZ ;  /* 0x0000001203027224 */ /* 0x000fce00078e02ff */
.L_x_329:
[----:B------:R-:W-:Y:S05]  /*b100*/  BSYNC B1 ;  /* 0x0000000000017941 */ /* 0x000fea0003800000 */
.L_x_328:
[----:B0-----:R-:W-:Y:S01]  /*b110*/  @!P5 IMAD R3, R42, R17, R2 ;  /* 0x000000112a03d224 */ /* 0x001fe200078e0202 */
[----:B------:R-:W-:Y:S04]  /*b120*/  BSSY B1, `(.L_x_330) ;  /* 0x0000006000017945 */ /* 0x000fe80003800000 */
[----:B------:R0:W-:Y:S01]  /*b130*/  @!P5 STG.E.U8 desc[UR36][R8.64+0x20], R3 ;  /* 0x000020030800d986 */ /* 0x0001e2000c101124 */
[----:B------:R-:W-:Y:S05]  /*b140*/  @P6 BRA `(.L_x_331) ;  /* 0x00000000000c6947 */ /* 0x000fea0003800000 */
[----:B------:R-:W0:Y:S02]  /*b150*/  LDG.E.U8 R16, desc[UR36][R156.64+0x21] ;  /* 0x000021249c107981 */ /* 0x000e24000c1e1100 */
[----:B0-----:R-:W-:-:S05]  /*b160*/  PRMT R3, R16, 0x8880, RZ ;  /* 0x0000888010037816 */ /* 0x001fca00000000ff */
[----:B------:R-:W-:-:S07]  /*b170*/  IMAD R2, R3, R18, RZ ;  /* 0x0000001203027224 */ /* 0x000fce00078e02ff */
.L_x_331:
[----:B------:R-:W-:Y:S05]  /*b180*/  BSYNC B1 ;  /* 0x0000000000017941 */ /* 0x000fea0003800000 */
.L_x_330:
[----:B------:R-:W-:Y:S01]  /*b190*/  @!P6 IMAD R43, R43, R17, R2 ;  /* 0x000000112b2be224 */ /* 0x000fe200078e0202 */
[----:B------:R-:W-:Y:S04]  /*b1a0*/  BSSY B1, `(.L_x_332) ;  /* 0x0000006000017945 */ /* 0x000fe80003800000 */
[----:B------:R0:W-:Y:S01]  /*b1b0*/  @!P6 STG.E.U8 desc[UR36][R8.64+0x21], R43 ;  /* 0x0000212b0800e986 */ /* 0x0001e2000c101124 */
[----:B------:R-:W-:Y:S05]  /*b1c0*/  @P1 BRA `(.L_x_333) ;  /* 0x00000000000c1947 */ /* 0x000fea0003800000 */
[----:B------:R-:W0:Y:S02]  /*b1d0*/  LDG.E.U8 R16, desc[UR36][R14.64+0x28] ;  /* 0x000028240e107981 */ /* 0x000e24000c1e1100 */
[----:B0-----:R-:W-:-:S05]  /*b1e0*/  PRMT R3, R16, 0x8880, RZ ;  /* 0x0000888010037816 */ /* 0x001fca00000000ff */
[----:B------:R-:W-:-:S07]  /*b1f0*/  IMAD R2, R3, R18, RZ ;  /* 0x0000001203027224 */ /* 0x000fce00078e02ff */
.L_x_333:
[----:B------:R-:W-:Y:S05]  /*b200*/  BSYNC B1 ;  /* 0x0000000000017941 */ /* 0x000fea0003800000 */
.L_x_332:
        /* <DEDUP_REMOVED lines=12> */
.L_x_335:
[----:B------:R-:W-:Y:S05]  /*b2d0*/  BSYNC B1 ;  /* 0x0000000000017941 */ /* 0x000fea0003800000 */
.L_x_334:
[----:B------:R-:W-:Y:S01]  /*b2e0*/  @!P4 IMAD R45, R45, R17, R2 ;  /* 0x000000112d2dc224 */ /* 0x000fe200078e0202 */
[----:B------:R-:W-:Y:S04]  /*b2f0*/  BSSY B1, `(.L_x_336) ;  /* 0x0000006000017945 */ /* 0x000fe80003800000 */
[----:B------:R0:W-:Y:S01]  /*b300*/  @!P4 STG.E.U8 desc[UR36][R6.64+0x29], R45 ;  /* 0x0000292d0600c986 */ /* 0x0001e2000c101124 */
[----:B------:R-:W-:Y:S05]  /*b310*/  @P3 BRA `(.L_x_337) ;  /* 0x00000000000c3947 */ /* 0x000fea0003800000 */
[----:B------:R-:W0:Y:S02]  /*b320*/  LDG.E.U8 R16, desc[UR36][R156.64+0x28] ;  /* 0x000028249c107981 */ /* 0x000e24000c1e1100 */
[----:B0-----:R-:W-:-:S05]  /*b330*/  PRMT R3, R16, 0x8880, RZ ;  /* 0x0000888010037816 */ /* 0x001fca00000000ff */
[----:B------:R-:W-:-:S07]  /*b340*/  IMAD R2, R3, R18, RZ ;  /* 0x0000001203027224 */ /* 0x000fce00078e02ff */
.L_x_337:
[----:B------:R-:W-:Y:S05]  /*b350*/  BSYNC B1 ;  /* 0x0000000000017941 */ /* 0x000fea0003800000 */
.L_x_336:
[----:B0-----:R-:W-:Y:S01]  /*b360*/  @!P3 IMAD R3, R46, R17, R2 ;  /* 0x000000112e03b224 */ /* 0x001fe200078e0202 */
[----:B------:R-:W-:Y:S04]  /*b370*/  BSSY B1, `(.L_x_338) ;  /* 0x0000006000017945 */ /* 0x000fe80003800000 */
[----:B------:R0:W-:Y:S01]  /*b380*/  @!P3 STG.E.U8 desc[UR36][R8.64+0x28], R3 ;  /* 0x000028030800b986 */ /* 0x0001e2000c101124 */
[----:B------:R-:W-:Y:S05]  /*b390*/  @P5 BRA `(.L_x_339) ;  /* 0x00000000000c5947 */ /* 0x000fea0003800000 */
[----:B------:R-:W0:Y:S02]  /*b3a0*/  LDG.E.U8 R16, desc[UR36][R156.64+0x29] ;  /* 0x000029249c107981 */ /* 0x000e24000c1e1100 */
[----:B0-----:R-:W-:-:S05]  /*b3b0*/  PRMT R3, R16, 0x8880, RZ ;  /* 0x0000888010037816 */ /* 0x001fca00000000ff */
[----:B------:R-:W-:-:S07]  /*b3c0*/  IMAD R2, R3, R18, RZ ;  /* 0x0000001203027224 */ /* 0x000fce00078e02ff */
.L_x_339:
[----:B------:R-:W-:Y:S05]  /*b3d0*/  BSYNC B1 ;  /* 0x0000000000017941 */ /* 0x000fea0003800000 */
.L_x_338:
[----:B------:R-:W-:Y:S01]  /*b3e0*/  @!P5 IMAD R47, R47, R17, R2 ;  /* 0x000000112f2fd224 */ /* 0x000fe200078e0202 */
[----:B------:R-:W-:Y:S04]  /*b3f0*/  BSSY B1, `(.L_x_340) ;  /* 0x0000006000017945 */ /* 0x000fe80003800000 */
[----:B------:R0:W-:Y:S01]  /*b400*/  @!P5 STG.E.U8 desc[UR36][R8.64+0x29], R47 ;  /* 0x0000292f0800d986 */ /* 0x0001e2000c101124 */
[----:B------:R-:W-:Y:S05]  /*b410*/  @P6 BRA `(.L_x_341) ;  /* 0x00000000000c6947 */ /* 0x000fea0003800000 */
[----:B------:R-:W0:Y:S02]  /*b420*/  LDG.E.U8 R16, desc[UR36][R14.64+0x30] ;  /* 0x000030240e107981 */ /* 0x000e24000c1e1100 */
[----:B0-----:R-:W-:-:S05]  /*b430*/  PRMT R3, R16, 0x8880, RZ ;  /* 0x0000888010037816 */ /* 0x001fca00000000ff */
[----:B------:R-:W-:-:S07]  /*b440*/  IMAD R2, R3, R18, RZ ;  /* 0x0000001203027224 */ /* 0x000fce00078e02ff */
.L_x_341:
[----:B------:R-:W-:Y:S05]  /*b450*/  BSYNC B1 ;  /* 0x0000000000017941 */ /* 0x000fea0003800000 */
.L_x_340:
[----:B0-----:R-:W-:Y:S01]  /*b460*/  @!P6 IMAD R3, R48, R17, R2 ;  /* 0x000000113003e224 */ /* 0x001fe200078e0202 */
[----:B------:R-:W-:Y:S04]  /*b470*/  BSSY B1, `(.L_x_342) ;  /* 0x0000006000017945 */ /* 0x000fe80003800000 */
[----:B------:R0:W-:Y:S01]  /*b480*/  @!P6 STG.E.U8 desc[UR36][R6.64+0x30], R3 ;  /* 0x000030030600e986 */ /* 0x0001e2000c101124 */
[----:B------:R-:W-:Y:S05]  /*b490*/  @P1 BRA `(.L_x_343) ;  /* 0x00000000000c1947 */ /* 0x000fea0003800000 */
[----:B------:R-:W0:Y:S02]  /*b4a0*/  LDG.E.U8 R16, desc[UR36][R14.64+0x31] ;  /* 0x000031240e107981 */ /* 0x000e24000c1e1100 */
[----:B0-----:R-:W-:-:S05]  /*b4b0*/  PRMT R3, R16, 0x8880, RZ ;  /* 0x0000888010037816 */ /* 0x001fca00000000ff */
[----:B------:R-:W-:-:S07]  /*b4c0*/  IMAD R2, R3, R18, RZ ;  /* 0x0000001203027224 */ /* 0x000fce00078e02ff */
.L_x_343:
[----:B------:R-:W-:Y:S05]  /*b4d0*/  BSYNC B1 ;  /* 0x0000000000017941 */ /* 0x000fea0003800000 */
.L_x_342:
        /* <DEDUP_REMOVED lines=12> */
.L_x_345:
[----:B------:R-:W-:Y:S05]  /*b5a0*/  BSYNC B1 ;  /* 0x0000000000017941 */ /* 0x000fea0003800000 */
.L_x_344:
[----:B0-----:R-:W-:Y:S01]  /*b5b0*/  @!P4 IMAD R3, R50, R17, R2 ;  /* 0x000000113203c224 */ /* 0x001fe200078e0202 */
[----:B------:R-:W-:Y:S04]  /*b5c0*/  BSSY B1, `(.L_x_346) ;  /* 0x0000006000017945 */ /* 0x000fe80003800000 */
[----:B------:R0:W-:Y:S01]  /*b5d0*/  @!P4 STG.E.U8 desc[UR36][R8.64+0x30], R3 ;  /* 0x000030030800c986 */ /* 0x0001e2000c101124 */
[----:B------:R-:W-:Y:S05]  /*b5e0*/  @P3 BRA `(.L_x_347) ;  /* 0x00000000000c3947 */ /* 0x000fea0003800000 */
[----:B------:R-:W0:Y:S02]  /*b5f0*/  LDG.E.U8 R16, desc[UR36][R156.64+0x31] ;  /* 0x000031249c107981 */ /* 0x000e24000c1e1100 */
[----:B0-----:R-:W-:-:S05]  /*b600*/  PRMT R3, R16, 0x8880, RZ ;  /* 0x0000888010037816 */ /* 0x001fca00000000ff */
[----:B------:R-:W-:-:S07]  /*b610*/  IMAD R2, R3, R18, RZ ;  /* 0x0000001203027224 */ /* 0x000fce00078e02ff */
.L_x_347:
[----:B------:R-:W-:Y:S05]  /*b620*/  BSYNC B1 ;  /* 0x0000000000017941 */ /* 0x000fea0003800000 */
.L_x_346:
[----:B------:R-:W-:Y:S01]  /*b630*/  @!P3 IMAD R51, R51, R17, R2 ;  /* 0x000000113333b224 */ /* 0x000fe200078e0202 */
[----:B------:R-:W-:Y:S04]  /*b640*/  BSSY B1, `(.L_x_348) ;  /* 0x0000006000017945 */ /* 0x000fe80003800000 */
[----:B------:R0:W-:Y:S01]  /*b650*/  @!P3 STG.E.U8 desc[UR36][R8.64+0x31], R51 ;  /* 0x000031330800b986 */ /* 0x0001e2000c101124 */
[----:B------:R-:W-:Y:S05]  /*b660*/  @P5 BRA `(.L_x_349) ;  /* 0x00000000000c5947 */ /* 0x000fea0003800000 */
[----:B------:R-:W0:Y:S02]  /*b670*/  LDG.E.U8 R16, desc[UR36][R14.64+0x38] ;  /* 0x000038240e107981 */ /* 0x000e24000c1e1100 */
[----:B0-----:R-:W-:-:S05]  /*b680*/  PRMT R3, R16, 0x8880, RZ ;  /* 0x0000888010037816 */ /* 0x001fca00000000ff */
[----:B------:R-:W-:-:S07]  /*b690*/  IMAD R2, R3, R18, RZ ;  /* 0x0000001203027224 */ /* 0x000fce00078e02ff */
.L_x_349:
[----:B------:R-:W-:Y:S05]  /*b6a0*/  BSYNC B1 ;  /* 0x0000000000017941 */ /* 0x000fea0003800000 */
.L_x_348:
[----:B0-----:R-:W-:Y:S01]  /*b6b0*/  @!P5 IMAD R3, R52, R17, R2 ;  /* 0x000000113403d224 */ /* 0x001fe200078e0202 */
[----:B------:R-:W-:Y:S04]  /*b6c0*/  BSSY B1, `(.L_x_350) ;  /* 0x0000006000017945 */ /* 0x000fe80003800000 */
[----:B------:R0:W-:Y:S01]  /*b6d0*/  @!P5 STG.E.U8 desc[UR36][R6.64+0x38], R3 ;  /* 0x000038030600d986 */ /* 0x0001e2000c101124 */
[----:B------:R-:W-:Y:S05]  /*b6e0*/  @P6 BRA `(.L_x_351) ;  /* 0x00000000000c6947 */ /* 0x000fea0003800000 */
[----:B------:R-:W0:Y:S02]  /*b6f0*/  LDG.E.U8 R16, desc[UR36][R14.64+0x39] ;  /* 0x000039240e107981 */ /* 0x000e24000c1e1100 */
[----:B0-----:R-:W-:-:S05]  /*b700*/  PRMT R3, R16, 0x8880, RZ ;  /* 0x0000888010037816 */ /* 0x001fca00000000ff */
[----:B------:R-:W-:-:S07]  /*b710*/  IMAD R2, R3, R18, RZ ;  /* 0x0000001203027224 */ /* 0x000fce00078e02ff */
.L_x_351:
[----:B------:R-:W-:Y:S05]  /*b720*/  BSYNC B1 ;  /* 0x0000000000017941 */ /* 0x000fea0003800000 */
.L_x_350:
[----:B------:R-:W-:Y:S01]  /*b730*/  @!P6 IMAD R53, R53, R17, R2 ;  /* 0x000000113535e224 */ /* 0x000fe200078e0202 */
[----:B------:R-:W-:Y:S04]  /*b740*/  BSSY B1, `(.L_x_352) ;  /* 0x0000006000017945 */ /* 0x000fe80003800000 */
[----:B------:R0:W-:Y:S01]  /*b750*/  @!P6 STG.E.U8 desc[UR36][R6.64+0x39], R53 ;  /* 0x000039350600e986 */ /* 0x0001e2000c101124 */
[----:B------:R-:W-:Y:S05]  /*b760*/  @P1 BRA `(.L_x_353) ;  /* 0x00000000000c1947 */ /* 0x000fea0003800000 */
[----:B------:R-:W0:Y:S02]  /*b770*/  LDG.E.U8 R16, desc[UR36][R156.64+0x38] ;  /* 0x000038249c107981 */ /* 0x000e24000c1e1100 */
[----:B0-----:R-:W-:-:S05]  /*b780*/  PRMT R3, R16, 0x8880, RZ ;  /* 0x0000888010037816 */ /* 0x001fca00000000ff */
[----:B------:R-:W-:-:S07]  /*b790*/  IMAD R2, R3, R18, RZ ;  /* 0x0000001203027224 */ /* 0x000fce00078e02ff */
.L_x_353:
[----:B------:R-:W-:Y:S05]  /*b7a0*/  BSYNC B1 ;  /* 0x0000000000017941 */ /* 0x000fea0003800000 */
.L_x_352:
        /* <DEDUP_REMOVED lines=12> */
.L_x_355:
[----:B------:R-:W-:Y:S05]  /*b870*/  BSYNC B1 ;  /* 0x0000000000017941 */ /* 0x000fea0003800000 */
.L_x_354:
[----:B------:R-:W-:Y:S01]  /*b880*/  @!P4 IMAD R55, R55, R17, R2 ;  /* 0x000000113737c224 */ /* 0x000fe200078e0202 */
[----:B------:R-:W-:Y:S04]  /*b890*/  BSSY B1, `(.L_x_356) ;  /* 0x0000006000017945 */ /* 0x000fe80003800000 */
[----:B------:R0:W-:Y:S01]  /*b8a0*/  @!P4 STG.E.U8 desc[UR36][R8.64+0x39], R55 ;  /* 0x000039370800c986 */ /* 0x0001e2000c101124 */
[----:B------:R-:W-:Y:S05]  /*b8b0*/  @P3 BRA `(.L_x_357) ;  /* 0x00000000000c3947 */ /* 0x000fea0003800000 */
[----:B------:R-:W0:Y:S02]  /*b8c0*/  LDG.E.U8 R16, desc[UR36][R14.64+0x40] ;  /* 0x000040240e107981 */ /* 0x000e24000c1e1100 */
[----:B0-----:R-:W-:-:S05]  /*b8d0*/  PRMT R3, R16, 0x8880, RZ ;  /* 0x0000888010037816 */ /* 0x001fca00000000ff */
[----:B------:R-:W-:-:S07]  /*b8e0*/  IMAD R2, R3, R18, RZ ;  /* 0x0000001203027224 */ /* 0x000fce00078e02ff */
.L_x_357:
[----:B------:R-:W-:Y:S05]  /*b8f0*/  BSYNC B1 ;  /* 0x0000000000017941 */ /* 0x000fea0003800000 */
.L_x_356:
[----:B0-----:R-:W-:Y:S01]  /*b900*/  @!P3 IMAD R3, R56, R17, R2 ;  /* 0x000000113803b224 */ /* 0x001fe200078e0202 */
[----:B------:R-:W-:Y:S04]  /*b910*/  BSSY B1, `(.L_x_358) ;  /* 0x0000006000017945 */ /* 0x000fe80003800000 */
[----:B------:R0:W-:Y:S01]  /*b920*/  @!P3 STG.E.U8 desc[UR36][R6.64+0x40], R3 ;  /* 0x000040030600b986 */ /* 0x0001e2000c101124 */
[----:B------:R-:W-:Y:S05]  /*b930*/  @P5 BRA `(.L_x_359) ;  /* 0x00000000000c5947 */ /* 0x000fea0003800000 */
[----:B------:R-:W0:Y:S02]  /*b940*/  LDG.E.U8 R16, desc[UR36][R14.64+0x41] ;  /* 0x000041240e107981 */ /* 0x000e24000c1e1100 */
[----:B0-----:R-:W-:-:S05]  /*b950*/  PRMT R3, R16, 0x8880, RZ ;  /* 0x0000888010037816 */ /* 0x001fca00000000ff */
[----:B------:R-:W-:-:S07]  /*b960*/  IMAD R2, R3, R18, RZ ;  /* 0x0000001203027224 */ /* 0x000fce00078e02ff */
.L_x_359:
[----:B------:R-:W-:Y:S05]  /*b970*/  BSYNC B1 ;  /* 0x0000000000017941 */ /* 0x000fea0003800000 */
.L_x_358:
[----:B------:R-:W-:Y:S01]  /*b980*/  @!P5 IMAD R57, R57, R17, R2 ;  /* 0x000000113939d224 */ /* 0x000fe200078e0202 */
[----:B------:R-:W-:Y:S04]  /*b990*/  BSSY B1, `(.L_x_360) ;  /* 0x0000006000017945 */ /* 0x000fe80003800000 */
[----:B------:R0:W-:Y:S01]  /*b9a0*/  @!P5 STG.E.U8 desc[UR36][R6.64+0x41], R57 ;  /* 0x000041390600d986 */ /* 0x0001e2000c101124 */
[----:B------:R-:W-:Y:S05]  /*b9b0*/  @P6 BRA `(.L_x_361) ;  /* 0x00000000000c6947 */ /* 0x000fea0003800000 */
[----:B------:R-:W0:Y:S02]  /*b9c0*/  LDG.E.U8 R16, desc[UR36][R156.64+0x40] ;  /* 0x000040249c107981 */ /* 0x000e24000c1e1100 */
[----:B0-----:R-:W-:-:S05]  /*b9d0*/  PRMT R3, R16, 0x8880, RZ ;  /* 0x0000888010037816 */ /* 0x001fca00000000ff */
[----:B------:R-:W-:-:S07]  /*b9e0*/  IMAD R2, R3, R18, RZ ;  /* 0x0000001203027224 */ /* 0x000fce00078e02ff */
.L_x_361:
[----:B------:R-:W-:Y:S05]  /*b9f0*/  BSYNC B1 ;  /* 0x0000000000017941 */ /* 0x000fea0003800000 */
.L_x_360:
[----:B0-----:R-:W-:Y:S01]  /*ba00*/  @!P6 IMAD R3, R58, R17, R2 ;  /* 0x000000113a03e224 */ /* 0x001fe200078e0202 */
[----:B------:R-:W-:Y:S04]  /*ba10*/  BSSY B1, `(.L_x_362) ;  /* 0x0000006000017945 */ /* 0x000fe80003800000 */
[----:B------:R0:W-:Y:S01]  /*ba20*/  @!P6 STG.E.U8 desc[UR36][R8.64+0x40], R3 ;  /* 0x000040030800e986 */ /* 0x0001e2000c101124 */
[----:B------:R-:W-:Y:S05]  /*ba30*/  @P1 BRA `(.L_x_363) ;  /* 0x00000000000c1947 */ /* 0x000fea0003800000 */
[----:B------:R-:W0:Y:S02]  /*ba40*/  LDG.E.U8 R16, desc[UR36][R156.64+0x41] ;  /* 0x000041249c107981 */ /* 0x000e24000c1e1100 */
[----:B0-----:R-:W-:-:S05]  /*ba50*/  PRMT R3, R16, 0x8880, RZ ;  /* 0x0000888010037816 */ /* 0x001fca00000000ff */
[----:B------:R-:W-:-:S07]  /*ba60*/  IMAD R2, R3, R18, RZ ;  /* 0x0000001203027224 */ /* 0x000fce00078e02ff */
.L_x_363:
[----:B------:R-:W-:Y:S05]  /*ba70*/  BSYNC B1 ;  /* 0x0000000000017941 */ /* 0x000fea0003800000 */
.L_x_362:
        /* <DEDUP_REMOVED lines=12> */
.L_x_365:
[----:B------:R-:W-:Y:S05]  /*bb40*/  BSYNC B1 ;  /* 0x0000000000017941 */ /* 0x000fea0003800000 */
.L_x_364:
[----:B0-----:R-:W-:Y:S01]  /*bb50*/  @!P4 IMAD R3, R60, R17, R2 ;  /* 0x000000113c03c224 */ /* 0x001fe200078e0202 */
[----:B------:R-:W-:Y:S04]  /*bb60*/  BSSY B1, `(.L_x_366) ;  /* 0x0000006000017945 */ /* 0x000fe80003800000 */
[----:B------:R0:W-:Y:S01]  /*bb70*/  @!P4 STG.E.U8 desc[UR36][R6.64+0x48], R3 ;  /* 0x000048030600c986 */ /* 0x0001e2000c101124 */
[----:B------:R-:W-:Y:S05]  /*bb80*/  @P3 BRA `(.L_x_367) ;  /* 0x00000000000c3947 */ /* 0x000fea0003800000 */
[----:B------:R-:W0:Y:S02]  /*bb90*/  LDG.E.U8 R16, desc[UR36][R14.64+0x49] ;  /* 0x000049240e107981 */ /* 0x000e24000c1e1100 */
[----:B0-----:R-:W-:-:S05]  /*bba0*/  PRMT R3, R16, 0x8880, RZ ;  /* 0x0000888010037816 */ /* 0x001fca00000000ff */
[----:B------:R-:W-:-:S07]  /*bbb0*/  IMAD R2, R3, R18, RZ ;  /* 0x0000001203027224 */ /* 0x000fce00078e02ff */
.L_x_367:
[----:B------:R-:W-:Y:S05]  /*bbc0*/  BSYNC B1 ;  /* 0x0000000000017941 */ /* 0x000fea0003800000 */
.L_x_366:
[----:B------:R-:W-:Y:S01]  /*bbd0*/  @!P3 IMAD R61, R61, R17, R2 ;  /* 0x000000113d3db224 */ /* 0x000fe200078e0202 */
[----:B------:R-:W-:Y:S04]  /*bbe0*/  BSSY B1, `(.L_x_368) ;  /* 0x0000006000017945 */ /* 0x000fe80003800000 */
[----:B------:R0:W-:Y:S01]  /*bbf0*/  @!P3 STG.E.U8 desc[UR36][R6.64+0x49], R61 ;  /* 0x0000493d0600b986 */ /* 0x0001e2000c101124 */
[----:B------:R-:W-:Y:S05]  /*bc00*/  @P5 BRA `(.L_x_369) ;  /* 0x00000000000c5947 */ /* 0x000fea0003800000 */
[----:B------:R-:W0:Y:S02]  /*bc10*/  LDG.E.U8 R16, desc[UR36][R156.64+0x48] ;  /* 0x000048249c107981 */ /* 0x000e24000c1e1100 */
[----:B0-----:R-:W-:-:S05]  /*bc20*/  PRMT R3, R16, 0x8880, RZ ;  /* 0x0000888010037816 */ /* 0x001fca00000000ff */
[----:B------:R-:W-:-:S07]  /*bc30*/  IMAD R2, R3, R18, RZ ;  /* 0x0000001203027224 */ /* 0x000fce00078e02ff */
.L_x_369:
[----:B------:R-:W-:Y:S05]  /*bc40*/  BSYNC B1 ;  /* 0x0000000000017941 */ /* 0x000fea0003800000 */
.L_x_368:
[----:B0-----:R-:W-:Y:S01]  /*bc50*/  @!P5 IMAD R3, R62, R17, R2 ;  /* 0x000000113e03d224 */ /* 0x001fe200078e0202 */
[----:B------:R-:W-:Y:S04]  /*bc60*/  BSSY B1, `(.L_x_370) ;  /* 0x0000006000017945 */ /* 0x000fe80003800000 */
[----:B------:R0:W-:Y:S01]  /*bc70*/  @!P5 STG.E.U8 desc[UR36][R8.64+0x48], R3 ;  /* 0x000048030800d986 */ /* 0x0001e2000c101124 */
[----:B------:R-:W-:Y:S05]  /*bc80*/  @P6 BRA `(.L_x_371) ;  /* 0x00000000000c6947 */ /* 0x000fea0003800000 */
[----:B------:R-:W0:Y:S02]  /*bc90*/  LDG.E.U8 R16, desc[UR36][R156.64+0x49] ;  /* 0x000049249c107981 */ /* 0x000e24000c1e1100 */
[----:B0-----:R-:W-:-:S05]  /*bca0*/  PRMT R3, R16, 0x8880, RZ ;  /* 0x0000888010037816 */ /* 0x001fca00000000ff */
[----:B------:R-:W-:-:S07]  /*bcb0*/  IMAD R2, R3, R18, RZ ;  /* 0x0000001203027224 */ /* 0x000fce00078e02ff */
.L_x_371:
[----:B------:R-:W-:Y:S05]  /*bcc0*/  BSYNC B1 ;  /* 0x0000000000017941 */ /* 0x000fea0003800000 */
.L_x_370:
[----:B------:R-:W-:Y:S01]  /*bcd0*/  @!P6 IMAD R63, R63, R17, R2 ;  /* 0x000000113f3fe224 */ /* 0x000fe200078e0202 */
[----:B------:R-:W-:Y:S04]  /*bce0*/  BSSY B1, `(.L_x_372) ;  /* 0x0000006000017945 */ /* 0x000fe80003800000 */
[----:B------:R0:W-:Y:S01]  /*bcf0*/  @!P6 STG.E.U8 desc[UR36][R8.64+0x49], R63 ;  /* 0x0000493f0800e986 */ /* 0x0001e2000c101124 */
[----:B------:R-:W-:Y:S05]  /*bd00*/  @P1 BRA `(.L_x_373) ;  /* 0x00000000000c1947 */ /* 0x000fea0003800000 */
[----:B------:R-:W0:Y:S02]  /*bd10*/  LDG.E.U8 R16, desc[UR36][R14.64+0x50] ;  /* 0x000050240e107981 */ /* 0x000e24000c1e1100 */
[----:B0-----:R-:W-:-:S05]  /*bd20*/  PRMT R3, R16, 0x8880, RZ ;  /* 0x0000888010037816 */ /* 0x001fca00000000ff */
[----:B------:R-:W-:-:S07]  /*bd30*/  IMAD R2, R3, R18, RZ ;  /* 0x0000001203027224 */ /* 0x000fce00078e02ff */
.L_x_373:
[----:B------:R-:W-:Y:S05]  /*bd40*/  BSYNC B1 ;  /* 0x0000000000017941 */ /* 0x000fea0003800000 */
.L_x_372:
        /* <DEDUP_REMOVED lines=12> */
.L_x_375:
[----:B------:R-:W-:Y:S05]  /*be10*/  BSYNC B1 ;  /* 0x0000000000017941 */ /* 0x000fea0003800000 */
.L_x_374:
[----:B------:R-:W-:Y:S01]  /*be20*/  @!P4 IMAD R65, R65, R17, R2 ;  /* 0x000000114141c224 */ /* 0x000fe200078e0202 */
[----:B------:R-:W-:Y:S04]  /*be30*/  BSSY B1, `(.L_x_376) ;  /* 0x0000006000017945 */ /* 0x000fe80003800000 */
[----:B------:R0:W-:Y:S01]  /*be40*/  @!P4 STG.E.U8 desc[UR36][R6.64+0x51], R65 ;  /* 0x000051410600c986 */ /* 0x0001e2000c101124 */
[----:B------:R-:W-:Y:S05]  /*be50*/  @P3 BRA `(.L_x_377) ;  /* 0x00000000000c3947 */ /* 0x000fea0003800000 */
[----:B------:R-:W0:Y:S02]  /*be60*/  LDG.E.U8 R16, desc[UR36][R156.64+0x50] ;  /* 0x000050249c107981 */ /* 0x000e24000c1e1100 */
[----:B0-----:R-:W-:-:S05]  /*be70*/  PRMT R3, R16, 0x8880, RZ ;  /* 0x0000888010037816 */ /* 0x001fca00000000ff */
[----:B------:R-:W-:-:S07]  /*be80*/  IMAD R2, R3, R18, RZ ;  /* 0x0000001203027224 */ /* 0x000fce00078e02ff */
.L_x_377:
[----:B------:R-:W-:Y:S05]  /*be90*/  BSYNC B1 ;  /* 0x0000000000017941 */ /* 0x000fea0003800000 */
.L_x_376:
[----:B0-----:R-:W-:Y:S01]  /*bea0*/  @!P3 IMAD R3, R66, R17, R2 ;  /* 0x000000114203b224 */ /* 0x001fe200078e0202 */
[----:B------:R-:W-:Y:S04]  /*beb0*/  BSSY B1, `(.L_x_378) ;  /* 0x0000006000017945 */ /* 0x000fe80003800000 */
[----:B------:R0:W-:Y:S01]  /*bec0*/  @!P3 STG.E.U8 desc[UR36][R8.64+0x50], R3 ;  /* 0x000050030800b986 */ /* 0x0001e2000c101124 */
[----:B------:R-:W-:Y:S05]  /*bed0*/  @P5 BRA `(.L_x_379) ;  /* 0x00000000000c5947 */ /* 0x000fea0003800000 */
[----:B------:R-:W0:Y:S02]  /*bee0*/  LDG.E.U8 R16, desc[UR36][R156.64+0x51] ;  /* 0x000051249c107981 */ /* 0x000e24000c1e1100 */
[----:B0-----:R-:W-:-:S05]  /*bef0*/  PRMT R3, R16, 0x8880, RZ ;  /* 0x0000888010037816 */ /* 0x001fca00000000ff */
[----:B------:R-:W-:-:S07]  /*bf00*/  IMAD R2, R3, R18, RZ ;  /* 0x0000001203027224 */ /* 0x000fce00078e02ff */
.L_x_379:
[----:B------:R-:W-:Y:S05]  /*bf10*/  BSYNC B1 ;  /* 0x0000000000017941 */ /* 0x000fea0003800000 */
.L_x_378:
[----:B------:R-:W-:Y:S01]  /*bf20*/  @!P5 IMAD R67, R67, R17, R2 ;  /* 0x000000114343d224 */ /* 0x000fe200078e0202 */
[----:B------:R-:W-:Y:S04]  /*bf30*/  BSSY B1, `(.L_x_380) ;  /* 0x0000006000017945 */ /* 0x000fe80003800000 */
[----:B------:R0:W-:Y:S01]  /*bf40*/  @!P5 STG.E.U8 desc[UR36][R8.64+0x51], R67 ;  /* 0x000051430800d986 */ /* 0x0001e2000c101124 */
[----:B------:R-:W-:Y:S05]  /*bf50*/  @P6 BRA `(.L_x_381) ;  /* 0x00000000000c6947 */ /* 0x000fea0003800000 */
[----:B------:R-:W0:Y:S02]  /*bf60*/  LDG.E.U8 R16, desc[UR36][R14.64+0x58] ;  /* 0x000058240e107981 */ /* 0x000e24000c1e1100 */
[----:B0-----:R-:W-:-:S05]  /*bf70*/  PRMT R3, R16, 0x8880, RZ ;  /* 0x0000888010037816 */ /* 0x001fca00000000ff */
[----:B------:R-:W-:-:S07]  /*bf80*/  IMAD R2, R3, R18, RZ ;  /* 0x0000001203027224 */ /* 0x000fce00078e02ff */
.L_x_381:
[----:B------:R-:W-:Y:S05]  /*bf90*/  BSYNC B1 ;  /* 0x0000000000017941 */ /* 0x000fea0003800000 */
.L_x_380:
[----:B0-----:R-:W-:Y:S01]  /*bfa0*/  @!P6 IMAD R3, R68, R17, R2 ;  /* 0x000000114403e224 */ /* 0x001fe200078e0202 */
[----:B------:R-:W-:Y:S04]  /*bfb0*/  BSSY B1, `(.L_x_382) ;  /* 0x0000006000017945 */ /* 0x000fe80003800000 */
[----:B------:R0:W-:Y:S01]  /*bfc0*/  @!P6 STG.E.U8 desc[UR36][R6.64+0x58], R3 ;  /* 0x000058030600e986 */ /* 0x0001e2000c101124 */
[----:B------:R-:W-:Y:S05]  /*bfd0*/  @P1 BRA `(.L_x_383) ;  /* 0x00000000000c1947 */ /* 0x000fea0003800000 */
[----:B------:R-:W0:Y:S02]  /*bfe0*/  LDG.E.U8 R16, desc[UR36][R14.64+0x59] ;  /* 0x000059240e107981 */ /* 0x000e24000c1e1100 */
[----:B0-----:R-:W-:-:S05]  /*bff0*/  PRMT R3, R16, 0x8880, RZ ;  /* 0x0000888010037816 */ /* 0x001fca00000000ff */
[----:B------:R-:W-:-:S07]  /*c000*/  IMAD R2, R3, R18, RZ ;  /* 0x0000001203027224 */ /* 0x000fce00078e02ff */
.L_x_383:
[----:B------:R-:W-:Y:S05]  /*c010*/  BSYNC B1 ;  /* 0x0000000000017941 */ /* 0x000fea0003800000 */
.L_x_382:
        /* <DEDUP_REMOVED lines=12> */
.L_x_385:
[----:B------:R-:W-:Y:S05]  /*c0e0*/  BSYNC B1 ;  /* 0x0000000000017941 */ /* 0x000fea0003800000 */
.L_x_384:
[----:B0-----:R-:W-:Y:S01]  /*c0f0*/  @!P4 IMAD R3, R70, R17, R2 ;  /* 0x000000114603c224 */ /* 0x001fe200078e0202 */
[----:B------:R-:W-:Y:S04]  /*c100*/  BSSY B1, `(.L_x_386) ;  /* 0x0000006000017945 */ /* 0x000fe80003800000 */
[----:B------:R0:W-:Y:S01]  /*c110*/  @!P4 STG.E.U8 desc[UR36][R8.64+0x58], R3 ;  /* 0x000058030800c986 */ /* 0x0001e2000c101124 */
[----:B------:R-:W-:Y:S05]  /*c120*/  @P3 BRA `(.L_x_387) ;  /* 0x00000000000c3947 */ /* 0x000fea0003800000 */
[----:B------:R-:W0:Y:S02]  /*c130*/  LDG.E.U8 R16, desc[UR36][R156.64+0x59] ;  /* 0x000059249c107981 */ /* 0x000e24000c1e1100 */
[----:B0-----:R-:W-:-:S05]  /*c140*/  PRMT R3, R16, 0x8880, RZ ;  /* 0x0000888010037816 */ /* 0x001fca00000000ff */
[----:B------:R-:W-:-:S07]  /*c150*/  IMAD R2, R3, R18, RZ ;  /* 0x0000001203027224 */ /* 0x000fce00078e02ff */
.L_x_387:
[----:B------:R-:W-:Y:S05]  /*c160*/  BSYNC B1 ;  /* 0x0000000000017941 */ /* 0x000fea0003800000 */
.L_x_386:
[----:B------:R-:W-:Y:S01]  /*c170*/  @!P3 IMAD R71, R71, R17, R2 ;  /* 0x000000114747b224 */ /* 0x000fe200078e0202 */
[----:B------:R-:W-:Y:S04]  /*c180*/  BSSY B1, `(.L_x_388) ;  /* 0x0000006000017945 */ /* 0x000fe80003800000 */
[----:B------:R0:W-:Y:S01]  /*c190*/  @!P3 STG.E.U8 desc[UR36][R8.64+0x59], R71 ;  /* 0x000059470800b986 */ /* 0x0001e2000c101124 */
[----:B------:R-:W-:Y:S05]  /*c1a0*/  @P5 BRA `(.L_x_389) ;  /* 0x00000000000c5947 */ /* 0x000fea0003800000 */
[----:B------:R-:W0:Y:S02]  /*c1b0*/  LDG.E.U8 R16, desc[UR36][R14.64+0x60] ;  /* 0x000060240e107981 */ /* 0x000e24000c1e1100 */
[----:B0-----:R-:W-:-:S05]  /*c1c0*/  PRMT R3, R16, 0x8880, RZ ;  /* 0x0000888010037816 */ /* 0x001fca00000000ff */
[----:B------:R-:W-:-:S07]  /*c1d0*/  IMAD R2, R3, R18, RZ ;  /* 0x0000001203027224 */ /* 0x000fce00078e02ff */
.L_x_389:
[----:B------:R-:W-:Y:S05]  /*c1e0*/  BSYNC B1 ;  /* 0x0000000000017941 */ /* 0x000fea0003800000 */
.L_x_388:
[----:B0-----:R-:W-:Y:S01]  /*c1f0*/  @!P5 IMAD R3, R72, R17, R2 ;  /* 0x000000114803d224 */ /* 0x001fe200078e0202 */
[----:B------:R-:W-:Y:S04]  /*c200*/  BSSY B1, `(.L_x_390) ;  /* 0x0000006000017945 */ /* 0x000fe80003800000 */
[----:B------:R0:W-:Y:S01]  /*c210*/  @!P5 STG.E.U8 desc[UR36][R6.64+0x60], R3 ;  /* 0x000060030600d986 */ /* 0x0001e2000c101124 */
[----:B------:R-:W-:Y:S05]  /*c220*/  @P6 BRA `(.L_x_391) ;  /* 0x00000000000c6947 */ /* 0x000fea0003800000 */
[----:B------:R-:W0:Y:S02]  /*c230*/  LDG.E.U8 R16, desc[UR36][R14.64+0x61] ;  /* 0x000061240e107981 */ /* 0x000e24000c1e1100 */
[----:B0-----:R-:W-:-:S05]  /*c240*/  PRMT R3, R16, 0x8880, RZ ;  /* 0x0000888010037816 */ /* 0x001fca00000000ff */
[----:B------:R-:W-:-:S07]  /*c250*/  IMAD R2, R3, R18, RZ ;  /* 0x0000001203027224 */ /* 0x000fce00078e02ff */
.L_x_391:
[----:B------:R-:W-:Y:S05]  /*c260*/  BSYNC B1 ;  /* 0x0000000000017941 */ /* 0x000fea0003800000 */
.L_x_390:
[----:B------:R-:W-:Y:S01]  /*c270*/  @!P6 IMAD R73, R73, R17, R2 ;  /* 0x000000114949e224 */ /* 0x000fe200078e0202 */
[----:B------:R-:W-:Y:S04]  /*c280*/  BSSY B1, `(.L_x_392) ;  /* 0x0000006000017945 */ /* 0x000fe80003800000 */
[----:B------:R0:W-:Y:S01]  /*c290*/  @!P6 STG.E.U8 desc[UR36][R6.64+0x61], R73 ;  /* 0x000061490600e986 */ /* 0x0001e2000c101124 */
[----:B------:R-:W-:Y:S05]  /*c2a0*/  @P1 BRA `(.L_x_393) ;  /* 0x00000000000c1947 */ /* 0x000fea0003800000 */
[----:B------:R-:W0:Y:S02]  /*c2b0*/  LDG.E.U8 R16, desc[UR36][R156.64+0x60] ;  /* 0x000060249c107981 */ /* 0x000e24000c1e1100 */
[----:B0-----:R-:W-:-:S05]  /*c2c0*/  PRMT R3, R16, 0x8880, RZ ;  /* 0x0000888010037816 */ /* 0x001fca00000000ff */
[----:B------:R-:W-:-:S07]  /*c2d0*/  IMAD R2, R3, R18, RZ ;  /* 0x0000001203027224 */ /* 0x000fce00078e02ff */
.L_x_393:
[----:B------:R-:W-:Y:S05]  /*c2e0*/  BSYNC B1 ;  /* 0x0000000000017941 */ /* 0x000fea0003800000 */
.L_x_392:
        /* <DEDUP_REMOVED lines=12> */
.L_x_395:
[----:B------:R-:W-:Y:S05]  /*c3b0*/  BSYNC B1 ;  /* 0x0000000000017941 */ /* 0x000fea0003800000 */
.L_x_394:
[----:B------:R-:W-:Y:S01]  /*c3c0*/  @!P4 IMAD R75, R75, R17, R2 ;  /* 0x000000114b4bc224 */ /* 0x000fe200078e0202 */
[----:B------:R-:W-:Y:S04]  /*c3d0*/  BSSY B1, `(.L_x_396) ;  /* 0x0000006000017945 */ /* 0x000fe80003800000 */
[----:B------:R0:W-:Y:S01]  /*c3e0*/  @!P4 STG.E.U8 desc[UR36][R8.64+0x61], R75 ;  /* 0x0000614b0800c986 */ /* 0x0001e2000c101124 */
[----:B------:R-:W-:Y:S05]  /*c3f0*/  @P3 BRA `(.L_x_397) ;  /* 0x00000000000c3947 */ /* 0x000fea0003800000 */
[----:B------:R-:W0:Y:S02]  /*c400*/  LDG.E.U8 R16, desc[UR36][R14.64+0x68] ;  /* 0x000068240e107981 */ /* 0x000e24000c1e1100 */
[----:B0-----:R-:W-:-:S05]  /*c410*/  PRMT R3, R16, 0x8880, RZ ;  /* 0x0000888010037816 */ /* 0x001fca00000000ff */
[----:B------:R-:W-:-:S07]  /*c420*/  IMAD R2, R3, R18, RZ ;  /* 0x0000001203027224 */ /* 0x000fce00078e02ff */
.L_x_397:
[----:B------:R-:W-:Y:S05]  /*c430*/  BSYNC B1 ;  /* 0x0000000000017941 */ /* 0x000fea0003800000 */
.L_x_396:
[----:B0-----:R-:W-:Y:S01]  /*c440*/  @!P3 IMAD R3, R76, R17, R2 ;  /* 0x000000114c03b224 */ /* 0x001fe200078e0202 */
[----:B------:R-:W-:Y:S04]  /*c450*/  BSSY B1, `(.L_x_398) ;  /* 0x0000006000017945 */ /* 0x000fe80003800000 */
[----:B------:R0:W-:Y:S01]  /*c460*/  @!P3 STG.E.U8 desc[UR36][R6.64+0x68], R3 ;  /* 0x000068030600b986 */ /* 0x0001e2000c101124 */
[----:B------:R-:W-:Y:S05]  /*c470*/  @P5 BRA `(.L_x_399) ;  /* 0x00000000000c5947 */ /* 0x000fea0003800000 */
[----:B------:R-:W0:Y:S02]  /*c480*/  LDG.E.U8 R16, desc[UR36][R14.64+0x69] ;  /* 0x000069240e107981 */ /* 0x000e24000c1e1100 */
[----:B0-----:R-:W-:-:S05]  /*c490*/  PRMT R3, R16, 0x8880, RZ ;  /* 0x0000888010037816 */ /* 0x001fca00000000ff */
[----:B------:R-:W-:-:S07]  /*c4a0*/  IMAD R2, R3, R18, RZ ;  /* 0x0000001203027224 */ /* 0x000fce00078e02ff */
.L_x_399:
[----:B------:R-:W-:Y:S05]  /*c4b0*/  BSYNC B1 ;  /* 0x0000000000017941 */ /* 0x000fea0003800000 */
.L_x_398:
[----:B------:R-:W-:Y:S01]  /*c4c0*/  @!P5 IMAD R77, R77, R17, R2 ;  /* 0x000000114d4dd224 */ /* 0x000fe200078e0202 */
[----:B------:R-:W-:Y:S04]  /*c4d0*/  BSSY B1, `(.L_x_400) ;  /* 0x0000006000017945 */ /* 0x000fe80003800000 */
[----:B------:R0:W-:Y:S01]  /*c4e0*/  @!P5 STG.E.U8 desc[UR36][R6.64+0x69], R77 ;  /* 0x0000694d0600d986 */ /* 0x0001e2000c101124 */
[----:B------:R-:W-:Y:S05]  /*c4f0*/  @P6 BRA `(.L_x_401) ;  /* 0x00000000000c6947 */ /* 0x000fea0003800000 */
[----:B------:R-:W0:Y:S02]  /*c500*/  LDG.E.U8 R16, desc[UR36][R156.64+0x68] ;  /* 0x000068249c107981 */ /* 0x000e24000c1e1100 */
[----:B0-----:R-:W-:-:S05]  /*c510*/  PRMT R3, R16, 0x8880, RZ ;  /* 0x0000888010037816 */ /* 0x001fca00000000ff */
[----:B------:R-:W-:-:S07]  /*c520*/  IMAD R2, R3, R18, RZ ;  /* 0x0000001203027224 */ /* 0x000fce00078e02ff */
.L_x_401:
[----:B------:R-:W-:Y:S05]  /*c530*/  BSYNC B1 ;  /* 0x0000000000017941 */ /* 0x000fea0003800000 */
.L_x_400:
[----:B0-----:R-:W-:Y:S01]  /*c540*/  @!P6 IMAD R3, R78, R17, R2 ;  /* 0x000000114e03e224 */ /* 0x001fe200078e0202 */
[----:B------:R-:W-:Y:S04]  /*c550*/  BSSY B1, `(.L_x_402) ;  /* 0x0000006000017945 */ /* 0x000fe80003800000 */
[----:B------:R0:W-:Y:S01]  /*c560*/  @!P6 STG.E.U8 desc[UR36][R8.64+0x68], R3 ;  /* 0x000068030800e986 */ /* 0x0001e2000c101124 */
[----:B------:R-:W-:Y:S05]  /*c570*/  @P1 BRA `(.L_x_403) ;  /* 0x00000000000c1947 */ /* 0x000fea0003800000 */
[----:B------:R-:W0:Y:S02]  /*c580*/  LDG.E.U8 R16, desc[UR36][R156.64+0x69] ;  /* 0x000069249c107981 */ /* 0x000e24000c1e1100 */
[----:B0-----:R-:W-:-:S05]  /*c590*/  PRMT R3, R16, 0x8880, RZ ;  /* 0x0000888010037816 */ /* 0x001fca00000000ff */
[----:B------:R-:W-:-:S07]  /*c5a0*/  IMAD R2, R3, R18, RZ ;  /* 0x0000001203027224 */ /* 0x000fce00078e02ff */
.L_x_403:
[----:B------:R-:W-:Y:S05]  /*c5b0*/  BSYNC B1 ;  /* 0x0000000000017941 */ /* 0x000fea0003800000 */
.L_x_402:
        /* <DEDUP_REMOVED lines=12> */
.L_x_405:
[----:B------:R-:W-:Y:S05]  /*c680*/  BSYNC B1 ;  /* 0x0000000000017941 */ /* 0x000fea0003800000 */
.L_x_404:
[----:B0-----:R-:W-:Y:S01]  /*c690*/  @!P4 IMAD R3, R80, R17, R2 ;  /* 0x000000115003c224 */ /* 0x001fe200078e0202 */
[----:B------:R-:W-:Y:S04]  /*c6a0*/  BSSY B1, `(.L_x_406) ;  /* 0x0000006000017945 */ /* 0x000fe80003800000 */
[----:B------:R0:W-:Y:S01]  /*c6b0*/  @!P4 STG.E.U8 desc[UR36][R6.64+0x70], R3 ;  /* 0x000070030600c986 */ /* 0x0001e2000c101124 */
[----:B------:R-:W-:Y:S05]  /*c6c0*/  @P3 BRA `(.L_x_407) ;  /* 0x00000000000c3947 */ /* 0x000fea0003800000 */
[----:B------:R-:W0:Y:S02]  /*c6d0*/  LDG.E.U8 R16, desc[UR36][R14.64+0x71] ;  /* 0x000071240e107981 */ /* 0x000e24000c1e1100 */
[----:B0-----:R-:W-:-:S05]  /*c6e0*/  PRMT R3, R16, 0x8880, RZ ;  /* 0x0000888010037816 */ /* 0x001fca00000000ff */
[----:B------:R-:W-:-:S07]  /*c6f0*/  IMAD R2, R3, R18, RZ ;  /* 0x0000001203027224 */ /* 0x000fce00078e02ff */
.L_x_407:
[----:B------:R-:W-:Y:S05]  /*c700*/  BSYNC B1 ;  /* 0x0000000000017941 */ /* 0x000fea0003800000 */
.L_x_406:
[----:B------:R-:W-:Y:S01]  /*c710*/  @!P3 IMAD R81, R81, R17, R2 ;  /* 0x000000115151b224 */ /* 0x000fe200078e0202 */
[----:B------:R-:W-:Y:S04]  /*c720*/  BSSY B1, `(.L_x_408) ;  /* 0x0000006000017945 */ /* 0x000fe80003800000 */
[----:B------:R0:W-:Y:S01]  /*c730*/  @!P3 STG.E.U8 desc[UR36][R6.64+0x71], R81 ;  /* 0x000071510600b986 */ /* 0x0001e2000c101124 */
[----:B------:R-:W-:Y:S05]  /*c740*/  @P5 BRA `(.L_x_409) ;  /* 0x00000000000c5947 */ /* 0x000fea0003800000 */
[----:B------:R-:W0:Y:S02]  /*c750*/  LDG.E.U8 R16, desc[UR36][R156.64+0x70] ;  /* 0x000070249c107981 */ /* 0x000e24000c1e1100 */
[----:B0-----:R-:W-:-:S05]  /*c760*/  PRMT R3, R16, 0x8880, RZ ;  /* 0x0000888010037816 */ /* 0x001fca00000000ff */
[----:B------:R-:W-:-:S07]  /*c770*/  IMAD R2, R3, R18, RZ ;  /* 0x0000001203027224 */ /* 0x000fce00078e02ff */
.L_x_409:
[----:B------:R-:W-:Y:S05]  /*c780*/  BSYNC B1 ;  /* 0x0000000000017941 */ /* 0x000fea0003800000 */
.L_x_408:
[----:B0-----:R-:W-:Y:S01]  /*c790*/  @!P5 IMAD R3, R82, R17, R2 ;  /* 0x000000115203d224 */ /* 0x001fe200078e0202 */
[----:B------:R-:W-:Y:S04]  /*c7a0*/  BSSY B1, `(.L_x_410) ;  /* 0x0000006000017945 */ /* 0x000fe80003800000 */
[----:B------:R0:W-:Y:S01]  /*c7b0*/  @!P5 STG.E.U8 desc[UR36][R8.64+0x70], R3 ;  /* 0x000070030800d986 */ /* 0x0001e2000c101124 */
[----:B------:R-:W-:Y:S05]  /*c7c0*/  @P6 BRA `(.L_x_411) ;  /* 0x00000000000c6947 */ /* 0x000fea0003800000 */
[----:B------:R-:W0:Y:S02]  /*c7d0*/  LDG.E.U8 R16, desc[UR36][R156.64+0x71] ;  /* 0x000071249c107981 */ /* 0x000e24000c1e1100 */
[----:B0-----:R-:W-:-:S05]  /*c7e0*/  PRMT R3, R16, 0x8880, RZ ;  /* 0x0000888010037816 */ /* 0x001fca00000000ff */
[----:B------:R-:W-:-:S07]  /*c7f0*/  IMAD R2, R3, R18, RZ ;  /* 0x0000001203027224 */ /* 0x000fce00078e02ff */
.L_x_411:
[----:B------:R-:W-:Y:S05]  /*c800*/  BSYNC B1 ;  /* 0x0000000000017941 */ /* 0x000fea0003800000 */
.L_x_410:
[----:B------:R-:W-:Y:S01]  /*c810*/  @!P6 IMAD R83, R83, R17, R2 ;  /* 0x000000115353e224 */ /* 0x000fe200078e0202 */
[----:B------:R-:W-:Y:S04]  /*c820*/  BSSY B1, `(.L_x_412) ;  /* 0x0000006000017945 */ /* 0x000fe80003800000 */
[----:B------:R0:W-:Y:S01]  /*c830*/  @!P6 STG.E.U8 desc[UR36][R8.64+0x71], R83 ;  /* 0x000071530800e986 */ /* 0x0001e2000c101124 */
[----:B------:R-:W-:Y:S05]  /*c840*/  @P1 BRA `(.L_x_413) ;  /* 0x00000000000c1947 */ /* 0x000fea0003800000 */
[----:B------:R-:W0:Y:S02]  /*c850*/  LDG.E.U8 R16, desc[UR36][R14.64+0x78] ;  /* 0x000078240e107981 */ /* 0x000e24000c1e1100 */
[----:B0-----:R-:W-:-:S05]  /*c860*/  PRMT R3, R16, 0x8880, RZ ;  /* 0x0000888010037816 */ /* 0x001fca00000000ff */
[----:B------:R-:W-:-:S07]  /*c870*/  IMAD R2, R3, R18, RZ ;  /* 0x0000001203027224 */ /* 0x000fce00078e02ff */
.L_x_413:
[----:B------:R-:W-:Y:S05]  /*c880*/  BSYNC B1 ;  /* 0x0000000000017941 */ /* 0x000fea0003800000 */
.L_x_412:
        /* <DEDUP_REMOVED lines=12> */
.L_x_415:
[----:B------:R-:W-:Y:S05]  /*c950*/  BSYNC B1 ;  /* 0x0000000000017941 */ /* 0x000fea0003800000 */
.L_x_414:
[----:B------:R-:W-:Y:S01]  /*c960*/  @!P4 IMAD R85, R85, R17, R2 ;  /* 0x000000115555c224 */ /* 0x000fe200078e0202 */
[----:B------:R-:W-:Y:S04]  /*c970*/  BSSY B1, `(.L_x_416) ;  /* 0x0000006000017945 */ /* 0x000fe80003800000 */
[----:B------:R0:W-:Y:S01]  /*c980*/  @!P4 STG.E.U8 desc[UR36][R6.64+0x79], R85 ;  /* 0x000079550600c986 */ /* 0x0001e2000c101124 */
[----:B------:R-:W-:Y:S05]  /*c990*/  @P3 BRA `(.L_x_417) ;  /* 0x00000000000c3947 */ /* 0x000fea0003800000 */
[----:B------:R-:W0:Y:S02]  /*c9a0*/  LDG.E.U8 R16, desc[UR36][R156.64+0x78] ;  /* 0x000078249c107981 */ /* 0x000e24000c1e1100 */
[----:B0-----:R-:W-:-:S05]  /*c9b0*/  PRMT R3, R16, 0x8880, RZ ;  /* 0x0000888010037816 */ /* 0x001fca00000000ff */
[----:B------:R-:W-:-:S07]  /*c9c0*/  IMAD R2, R3, R18, RZ ;  /* 0x0000001203027224 */ /* 0x000fce00078e02ff */
.L_x_417:
[----:B------:R-:W-:Y:S05]  /*c9d0*/  BSYNC B1 ;  /* 0x0000000000017941 */ /* 0x000fea0003800000 */
.L_x_416:
[----:B0-----:R-:W-:Y:S01]  /*c9e0*/  @!P3 IMAD R3, R86, R17, R2 ;  /* 0x000000115603b224 */ /* 0x001fe200078e0202 */
[----:B------:R-:W-:Y:S04]  /*c9f0*/  BSSY B1, `(.L_x_418) ;  /* 0x0000006000017945 */ /* 0x000fe80003800000 */
[----:B------:R0:W-:Y:S01]  /*ca00*/  @!P3 STG.E.U8 desc[UR36][R8.64+0x78], R3 ;  /* 0x000078030800b986 */ /* 0x0001e2000c101124 */
[----:B------:R-:W-:Y:S05]  /*ca10*/  @P5 BRA `(.L_x_419) ;  /* 0x00000000000c5947 */ /* 0x000fea0003800000 */
[----:B------:R-:W0:Y:S02]  /*ca20*/  LDG.E.U8 R16, desc[UR36][R156.64+0x79] ;  /* 0x000079249c107981 */ /* 0x000e24000c1e1100 */
[----:B0-----:R-:W-:-:S05]  /*ca30*/  PRMT R3, R16, 0x8880, RZ ;  /* 0x0000888010037816 */ /* 0x001fca00000000ff */
[----:B------:R-:W-:-:S07]  /*ca40*/  IMAD R2, R3, R18, RZ ;  /* 0x0000001203027224 */ /* 0x000fce00078e02ff */
.L_x_419:
[----:B------:R-:W-:Y:S05]  /*ca50*/  BSYNC B1 ;  /* 0x0000000000017941 */ /* 0x000fea0003800000 */
.L_x_418:
[----:B------:R-:W-:Y:S01]  /*ca60*/  @!P5 IMAD R87, R87, R17, R2 ;  /* 0x000000115757d224 */ /* 0x000fe200078e0202 */
[----:B------:R-:W-:Y:S04]  /*ca70*/  BSSY B1, `(.L_x_420) ;  /* 0x0000006000017945 */ /* 0x000fe80003800000 */
[----:B------:R0:W-:Y:S01]  /*ca80*/  @!P5 STG.E.U8 desc[UR36][R8.64+0x79], R87 ;  /* 0x000079570800d986 */ /* 0x0001e2000c101124 */
[----:B------:R-:W-:Y:S05]  /*ca90*/  @P6 BRA `(.L_x_421) ;  /* 0x00000000000c6947 */ /* 0x000fea0003800000 */
[----:B------:R-:W0:Y:S02]  /*caa0*/  LDG.E.U8 R16, desc[UR36][R14.64+0x80] ;  /* 0x000080240e107981 */ /* 0x000e24000c1e1100 */
[----:B0-----:R-:W-:-:S05]  /*cab0*/  PRMT R3, R16, 0x8880, RZ ;  /* 0x0000888010037816 */ /* 0x001fca00000000ff */
[----:B------:R-:W-:-:S07]  /*cac0*/  IMAD R2, R3, R18, RZ ;  /* 0x0000001203027224 */ /* 0x000fce00078e02ff */
.L_x_421:
[----:B------:R-:W-:Y:S05]  /*cad0*/  BSYNC B1 ;  /* 0x0000000000017941 */ /* 0x000fea0003800000 */
.L_x_420:
[----:B0-----:R-:W-:Y:S01]  /*cae0*/  @!P6 IMAD R3, R88, R17, R2 ;  /* 0x000000115803e224 */ /* 0x001fe200078e0202 */
[----:B------:R-:W-:Y:S04]  /*caf0*/  BSSY B1, `(.L_x_422) ;  /* 0x0000006000017945 */ /* 0x000fe80003800000 */
[----:B------:R0:W-:Y:S01]  /*cb00*/  @!P6 STG.E.U8 desc[UR36][R6.64+0x80], R3 ;  /* 0x000080030600e986 */ /* 0x0001e2000c101124 */
[----:B------:R-:W-:Y:S05]  /*cb10*/  @P1 BRA `(.L_x_423) ;  /* 0x00000000000c1947 */ /* 0x000fea0003800000 */
[----:B------:R-:W0:Y:S02]  /*cb20*/  LDG.E.U8 R16, desc[UR36][R14.64+0x81] ;  /* 0x000081240e107981 */ /* 0x000e24000c1e1100 */
[----:B0-----:R-:W-:-:S05]  /*cb30*/  PRMT R3, R16, 0x8880, RZ ;  /* 0x0000888010037816 */ /* 0x001fca00000000ff */
[----:B------:R-:W-:-:S07]  /*cb40*/  IMAD R2, R3, R18, RZ ;  /* 0x0000001203027224 */ /* 0x000fce00078e02ff */
.L_x_423:
[----:B------:R-:W-:Y:S05]  /*cb50*/  BSYNC B1 ;  /* 0x0000000000017941 */ /* 0x000fea0003800000 */
.L_x_422:
        /* <DEDUP_REMOVED lines=12> */
.L_x_425:
[----:B------:R-:W-:Y:S05]  /*cc20*/  BSYNC B1 ;  /* 0x0000000000017941 */ /* 0x000fea0003800000 */
.L_x_424:
[----:B0-----:R-:W-:Y:S01]  /*cc30*/  @!P4 IMAD R3, R90, R17, R2 ;  /* 0x000000115a03c224 */ /* 0x001fe200078e0202 */
[----:B------:R-:W-:Y:S04]  /*cc40*/  BSSY B1, `(.L_x_426) ;  /* 0x0000006000017945 */ /* 0x000fe80003800000 */
[----:B------:R0:W-:Y:S01]  /*cc50*/  @!P4 STG.E.U8 desc[UR36][R8.64+0x80], R3 ;  /* 0x000080030800c986 */ /* 0x0001e2000c101124 */
[----:B------:R-:W-:Y:S05]  /*cc60*/  @P3 BRA `(.L_x_427) ;  /* 0x00000000000c3947 */ /* 0x000fea0003800000 */
[----:B------:R-:W0:Y:S02]  /*cc70*/  LDG.E.U8 R16, desc[UR36][R156.64+0x81] ;  /* 0x000081249c107981 */ /* 0x000e24000c1e1100 */
[----:B0-----:R-:W-:-:S05]  /*cc80*/  PRMT R3, R16, 0x8880, RZ ;  /* 0x0000888010037816 */ /* 0x001fca00000000ff */
[----:B------:R-:W-:-:S07]  /*cc90*/  IMAD R2, R3, R18, RZ ;  /* 0x0000001203027224 */ /* 0x000fce00078e02ff */
.L_x_427:
[----:B------:R-:W-:Y:S05]  /*cca0*/  BSYNC B1 ;  /* 0x0000000000017941 */ /* 0x000fea0003800000 */
.L_x_426:
[----:B------:R-:W-:Y:S01]  /*ccb0*/  @!P3 IMAD R91, R91, R17, R2 ;  /* 0x000000115b5bb224 */ /* 0x000fe200078e0202 */
[----:B------:R-:W-:Y:S04]  /*ccc0*/  BSSY B1, `(.L_x_428) ;  /* 0x0000006000017945 */ /* 0x000fe80003800000 */
[----:B------:R0:W-:Y:S01]  /*ccd0*/  @!P3 STG.E.U8 desc[UR36][R8.64+0x81], R91 ;  /* 0x0000815b0800b986 */ /* 0x0001e2000c101124 */
[----:B------:R-:W-:Y:S05]  /*cce0*/  @P5 BRA `(.L_x_429) ;  /* 0x00000000000c5947 */ /* 0x000fea0003800000 */
[----:B------:R-:W0:Y:S02]  /*ccf0*/  LDG.E.U8 R16, desc[UR36][R14.64+0x88] ;  /* 0x000088240e107981 */ /* 0x000e24000c1e1100 */
[----:B0-----:R-:W-:-:S05]  /*cd00*/  PRMT R3, R16, 0x8880, RZ ;  /* 0x0000888010037816 */ /* 0x001fca00000000ff */
[----:B------:R-:W-:-:S07]  /*cd10*/  IMAD R2, R3, R18, RZ ;  /* 0x0000001203027224 */ /* 0x000fce00078e02ff */
.L_x_429:
[----:B------:R-:W-:Y:S05]  /*cd20*/  BSYNC B1 ;  /* 0x0000000000017941 */ /* 0x000fea0003800000 */
.L_x_428:
[----:B0-----:R-:W-:Y:S01]  /*cd30*/  @!P5 IMAD R3, R92, R17, R2 ;  /* 0x000000115c03d224 */ /* 0x001fe200078e0202 */
[----:B------:R-:W-:Y:S04]  /*cd40*/  BSSY B1, `(.L_x_430) ;  /* 0x0000006000017945 */ /* 0x000fe80003800000 */
[----:B------:R0:W-:Y:S01]  /*cd50*/  @!P5 STG.E.U8 desc[UR36][R6.64+0x88], R3 ;  /* 0x000088030600d986 */ /* 0x0001e2000c101124 */
[----:B------:R-:W-:Y:S05]  /*cd60*/  @P6 BRA `(.L_x_431) ;  /* 0x00000000000c6947 */ /* 0x000fea0003800000 */
[----:B------:R-:W0:Y:S02]  /*cd70*/  LDG.E.U8 R16, desc[UR36][R14.64+0x89] ;  /* 0x000089240e107981 */ /* 0x000e24000c1e1100 */
[----:B0-----:R-:W-:-:S05]  /*cd80*/  PRMT R3, R16, 0x8880, RZ ;  /* 0x0000888010037816 */ /* 0x001fca00000000ff */
[----:B------:R-:W-:-:S07]  /*cd90*/  IMAD R2, R3, R18, RZ ;  /* 0x0000001203027224 */ /* 0x000fce00078e02ff */
.L_x_431:
[----:B------:R-:W-:Y:S05]  /*cda0*/  BSYNC B1 ;  /* 0x0000000000017941 */ /* 0x000fea0003800000 */
.L_x_430:
[----:B------:R-:W-:Y:S01]  /*cdb0*/  @!P6 IMAD R93, R93, R17, R2 ;  /* 0x000000115d5de224 */ /* 0x000fe200078e0202 */
[----:B------:R-:W-:Y:S04]  /*cdc0*/  BSSY B1, `(.L_x_432) ;  /* 0x0000006000017945 */ /* 0x000fe80003800000 */
[----:B------:R0:W-:Y:S01]  /*cdd0*/  @!P6 STG.E.U8 desc[UR36][R6.64+0x89], R93 ;  /* 0x0000895d0600e986 */ /* 0x0001e2000c101124 */
[----:B------:R-:W-:Y:S05]  /*cde0*/  @P1 BRA `(.L_x_433) ;  /* 0x00000000000c1947 */ /* 0x000fea0003800000 */
[----:B------:R-:W0:Y:S02]  /*cdf0*/  LDG.E.U8 R16, desc[UR36][R156.64+0x88] ;  /* 0x000088249c107981 */ /* 0x000e24000c1e1100 */
[----:B0-----:R-:W-:-:S05]  /*ce00*/  PRMT R3, R16, 0x8880, RZ ;  /* 0x0000888010037816 */ /* 0x001fca00000000ff */
[----:B------:R-:W-:-:S07]  /*ce10*/  IMAD R2, R3, R18, RZ ;  /* 0x0000001203027224 */ /* 0x000fce00078e02ff */
.L_x_433:
[----:B------:R-:W-:Y:S05]  /*ce20*/  BSYNC B1 ;  /* 0x0000000000017941 */ /* 0x000fea0003800000 */
.L_x_432:
        /* <DEDUP_REMOVED lines=12> */
.L_x_435:
[----:B------:R-:W-:Y:S05]  /*cef0*/  BSYNC B1 ;  /* 0x0000000000017941 */ /* 0x000fea0003800000 */
.L_x_434:
[----:B------:R-:W-:Y:S01]  /*cf00*/  @!P4 IMAD R95, R95, R17, R2 ;  /* 0x000000115f5fc224 */ /* 0x000fe200078e0202 */
[----:B------:R-:W-:Y:S04]  /*cf10*/  BSSY B1, `(.L_x_436) ;  /* 0x0000006000017945 */ /* 0x000fe80003800000 */
[----:B------:R0:W-:Y:S01]  /*cf20*/  @!P4 STG.E.U8 desc[UR36][R8.64+0x89], R95 ;  /* 0x0000895f0800c986 */ /* 0x0001e2000c101124 */
[----:B------:R-:W-:Y:S05]  /*cf30*/  @P3 BRA `(.L_x_437) ;  /* 0x00000000000c3947 */ /* 0x000fea0003800000 */
[----:B------:R-:W0:Y:S02]  /*cf40*/  LDG.E.U8 R16, desc[UR36][R14.64+0x90] ;  /* 0x000090240e107981 */ /* 0x000e24000c1e1100 */
[----:B0-----:R-:W-:-:S05]  /*cf50*/  PRMT R3, R16, 0x8880, RZ ;  /* 0x0000888010037816 */ /* 0x001fca00000000ff */
[----:B------:R-:W-:-:S07]  /*cf60*/  IMAD R2, R3, R18, RZ ;  /* 0x0000001203027224 */ /* 0x000fce00078e02ff */
.L_x_437:
[----:B------:R-:W-:Y:S05]  /*cf70*/  BSYNC B1 ;  /* 0x0000000000017941 */ /* 0x000fea0003800000 */
.L_x_436:
[----:B0-----:R-:W-:Y:S01]  /*cf80*/  @!P3 IMAD R3, R96, R17, R2 ;  /* 0x000000116003b224 */ /* 0x001fe200078e0202 */
[----:B------:R-:W-:Y:S04]  /*cf90*/  BSSY B1, `(.L_x_438) ;  /* 0x0000006000017945 */ /* 0x000fe80003800000 */
[----:B------:R0:W-:Y:S01]  /*cfa0*/  @!P3 STG.E.U8 desc[UR36][R6.64+0x90], R3 ;  /* 0x000090030600b986 */ /* 0x0001e2000c101124 */
[----:B------:R-:W-:Y:S05]  /*cfb0*/  @P5 BRA `(.L_x_439) ;  /* 0x00000000000c5947 */ /* 0x000fea0003800000 */
[----:B------:R-:W0:Y:S02]  /*cfc0*/  LDG.E.U8 R16, desc[UR36][R14.64+0x91] ;  /* 0x000091240e107981 */ /* 0x000e24000c1e1100 */
[----:B0-----:R-:W-:-:S05]  /*cfd0*/  PRMT R3, R16, 0x8880, RZ ;  /* 0x0000888010037816 */ /* 0x001fca00000000ff */
[----:B------:R-:W-:-:S07]  /*cfe0*/  IMAD R2, R3, R18, RZ ;  /* 0x0000001203027224 */ /* 0x000fce00078e02ff */
.L_x_439:
[----:B------:R-:W-:Y:S05]  /*cff0*/  BSYNC B1 ;  /* 0x0000000000017941 */ /* 0x000fea0003800000 */
.L_x_438:
[----:B------:R-:W-:Y:S01]  /*d000*/  @!P5 IMAD R97, R97, R17, R2 ;  /* 0x000000116161d224 */ /* 0x000fe200078e0202 */
[----:B------:R-:W-:Y:S04]  /*d010*/  BSSY B1, `(.L_x_440) ;  /* 0x0000006000017945 */ /* 0x000fe80003800000 */
[----:B------:R0:W-:Y:S01]  /*d020*/  @!P5 STG.E.U8 desc[UR36][R6.64+0x91], R97 ;  /* 0x000091610600d986 */ /* 0x0001e2000c101124 */
[----:B------:R-:W-:Y:S05]  /*d030*/  @P6 BRA `(.L_x_441) ;  /* 0x00000000000c6947 */ /* 0x000fea0003800000 */
[----:B------:R-:W0:Y:S02]  /*d040*/  LDG.E.U8 R16, desc[UR36][R156.64+0x90] ;  /* 0x000090249c107981 */ /* 0x000e24000c1e1100 */
[----:B0-----:R-:W-:-:S05]  /*d050*/  PRMT R3, R16, 0x8880, RZ ;  /* 0x0000888010037816 */ /* 0x001fca00000000ff */
[----:B------:R-:W-:-:S07]  /*d060*/  IMAD R2, R3, R18, RZ ;  /* 0x0000001203027224 */ /* 0x000fce00078e02ff */
.L_x_441:
[----:B------:R-:W-:Y:S05]  /*d070*/  BSYNC B1 ;  /* 0x0000000000017941 */ /* 0x000fea0003800000 */
.L_x_440:
[----:B0-----:R-:W-:Y:S01]  /*d080*/  @!P6 IMAD R3, R98, R17, R2 ;  /* 0x000000116203e224 */ /* 0x001fe200078e0202 */
[----:B------:R-:W-:Y:S04]  /*d090*/  BSSY B1, `(.L_x_442) ;  /* 0x0000006000017945 */ /* 0x000fe80003800000 */
[----:B------:R0:W-:Y:S01]  /*d0a0*/  @!P6 STG.E.U8 desc[UR36][R8.64+0x90], R3 ;  /* 0x000090030800e986 */ /* 0x0001e2000c101124 */
[----:B------:R-:W-:Y:S05]  /*d0b0*/  @P1 BRA `(.L_x_443) ;  /* 0x00000000000c1947 */ /* 0x000fea0003800000 */
[----:B------:R-:W0:Y:S02]  /*d0c0*/  LDG.E.U8 R16, desc[UR36][R156.64+0x91] ;  /* 0x000091249c107981 */ /* 0x000e24000c1e1100 */
[----:B0-----:R-:W-:-:S05]  /*d0d0*/  PRMT R3, R16, 0x8880, RZ ;  /* 0x0000888010037816 */ /* 0x001fca00000000ff */
[----:B------:R-:W-:-:S07]  /*d0e0*/  IMAD R2, R3, R18, RZ ;  /* 0x0000001203027224 */ /* 0x000fce00078e02ff */
.L_x_443:
[----:B------:R-:W-:Y:S05]  /*d0f0*/  BSYNC B1 ;  /* 0x0000000000017941 */ /* 0x000fea0003800000 */
.L_x_442:
        /* <DEDUP_REMOVED lines=12> */
.L_x_445:
[----:B------:R-:W-:Y:S05]  /*d1c0*/  BSYNC B1 ;  /* 0x0000000000017941 */ /* 0x000fea0003800000 */
.L_x_444:
[----:B0-----:R-:W-:Y:S01]  /*d1d0*/  @!P4 IMAD R3, R100, R17, R2 ;  /* 0x000000116403c224 */ /* 0x001fe200078e0202 */
[----:B------:R-:W-:Y:S04]  /*d1e0*/  BSSY B1, `(.L_x_446) ;  /* 0x0000006000017945 */ /* 0x000fe80003800000 */
[----:B------:R0:W-:Y:S01]  /*d1f0*/  @!P4 STG.E.U8 desc[UR36][R6.64+0x98], R3 ;  /* 0x000098030600c986 */ /* 0x0001e2000c101124 */
[----:B------:R-:W-:Y:S05]  /*d200*/  @P3 BRA `(.L_x_447) ;  /* 0x00000000000c3947 */ /* 0x000fea0003800000 */
[----:B------:R-:W0:Y:S02]  /*d210*/  LDG.E.U8 R16, desc[UR36][R14.64+0x99] ;  /* 0x000099240e107981 */ /* 0x000e24000c1e1100 */
[----:B0-----:R-:W-:-:S05]  /*d220*/  PRMT R3, R16, 0x8880, RZ ;  /* 0x0000888010037816 */ /* 0x001fca00000000ff */
[----:B------:R-:W-:-:S07]  /*d230*/  IMAD R2, R3, R18, RZ ;  /* 0x0000001203027224 */ /* 0x000fce00078e02ff */
.L_x_447:
[----:B------:R-:W-:Y:S05]  /*d240*/  BSYNC B1 ;  /* 0x0000000000017941 */ /* 0x000fea0003800000 */
.L_x_446:
[----:B------:R-:W-:Y:S01]  /*d250*/  @!P3 IMAD R101, R101, R17, R2 ;  /* 0x000000116565b224 */ /* 0x000fe200078e0202 */
[----:B------:R-:W-:Y:S04]  /*d260*/  BSSY B1, `(.L_x_448) ;  /* 0x0000006000017945 */ /* 0x000fe80003800000 */
[----:B------:R0:W-:Y:S01]  /*d270*/  @!P3 STG.E.U8 desc[UR36][R6.64+0x99], R101 ;  /* 0x000099650600b986 */ /* 0x0001e2000c101124 */
[----:B------:R-:W-:Y:S05]  /*d280*/  @P5 BRA `(.L_x_449) ;  /* 0x00000000000c5947 */ /* 0x000fea0003800000 */
[----:B------:R-:W0:Y:S02]  /*d290*/  LDG.E.U8 R16, desc[UR36][R156.64+0x98] ;  /* 0x000098249c107981 */ /* 0x000e24000c1e1100 */
[----:B0-----:R-:W-:-:S05]  /*d2a0*/  PRMT R3, R16, 0x8880, RZ ;  /* 0x0000888010037816 */ /* 0x001fca00000000ff */
[----:B------:R-:W-:-:S07]  /*d2b0*/  IMAD R2, R3, R18, RZ ;  /* 0x0000001203027224 */ /* 0x000fce00078e02ff */
.L_x_449:
[----:B------:R-:W-:Y:S05]  /*d2c0*/  BSYNC B1 ;  /* 0x0000000000017941 */ /* 0x000fea0003800000 */
.L_x_448:
[----:B0-----:R-:W-:Y:S01]  /*d2d0*/  @!P5 IMAD R3, R102, R17, R2 ;  /* 0x000000116603d224 */ /* 0x001fe200078e0202 */
[----:B------:R-:W-:Y:S04]  /*d2e0*/  BSSY B1, `(.L_x_450) ;  /* 0x0000006000017945 */ /* 0x000fe80003800000 */
[----:B------:R0:W-:Y:S01]  /*d2f0*/  @!P5 STG.E.U8 desc[UR36][R8.64+0x98], R3 ;  /* 0x000098030800d986 */ /* 0x0001e2000c101124 */
[----:B------:R-:W-:Y:S05]  /*d300*/  @P6 BRA `(.L_x_451) ;  /* 0x00000000000c6947 */ /* 0x000fea0003800000 */
[----:B------:R-:W0:Y:S02]  /*d310*/  LDG.E.U8 R16, desc[UR36][R156.64+0x99] ;  /* 0x000099249c107981 */ /* 0x000e24000c1e1100 */
[----:B0-----:R-:W-:-:S05]  /*d320*/  PRMT R3, R16, 0x8880, RZ ;  /* 0x0000888010037816 */ /* 0x001fca00000000ff */
[----:B------:R-:W-:-:S07]  /*d330*/  IMAD R2, R3, R18, RZ ;  /* 0x0000001203027224 */ /* 0x000fce00078e02ff */
.L_x_451:
[----:B------:R-:W-:Y:S05]  /*d340*/  BSYNC B1 ;  /* 0x0000000000017941 */ /* 0x000fea0003800000 */
.L_x_450:
[----:B------:R-:W-:Y:S01]  /*d350*/  @!P6 IMAD R103, R103, R17, R2 ;  /* 0x000000116767e224 */ /* 0x000fe200078e0202 */
[----:B------:R-:W-:Y:S04]  /*d360*/  BSSY B1, `(.L_x_452) ;  /* 0x0000006000017945 */ /* 0x000fe80003800000 */
[----:B------:R0:W-:Y:S01]  /*d370*/  @!P6 STG.E.U8 desc[UR36][R8.64+0x99], R103 ;  /* 0x000099670800e986 */ /* 0x0001e2000c101124 */
[----:B------:R-:W-:Y:S05]  /*d380*/  @P1 BRA `(.L_x_453) ;  /* 0x00000000000c1947 */ /* 0x000fea0003800000 */
[----:B------:R-:W0:Y:S02]  /*d390*/  LDG.E.U8 R16, desc[UR36][R14.64+0xa0] ;  /* 0x0000a0240e107981 */ /* 0x000e24000c1e1100 */
[----:B0-----:R-:W-:-:S05]  /*d3a0*/  PRMT R3, R16, 0x8880, RZ ;  /* 0x0000888010037816 */ /* 0x001fca00000000ff */
[----:B------:R-:W-:-:S07]  /*d3b0*/  IMAD R2, R3, R18, RZ ;  /* 0x0000001203027224 */ /* 0x000fce00078e02ff */
.L_x_453:
[----:B------:R-:W-:Y:S05]  /*d3c0*/  BSYNC B1 ;  /* 0x0000000000017941 */ /* 0x000fea0003800000 */
.L_x_452:
        /* <DEDUP_REMOVED lines=12> */
.L_x_455:
[----:B------:R-:W-:Y:S05]  /*d490*/  BSYNC B1 ;  /* 0x0000000000017941 */ /* 0x000fea0003800000 */
.L_x_454:
[----:B------:R-:W-:Y:S01]  /*d4a0*/  @!P4 IMAD R105, R105, R17, R2 ;  /* 0x000000116969c224 */ /* 0x000fe200078e0202 */
[----:B------:R-:W-:Y:S04]  /*d4b0*/  BSSY B1, `(.L_x_456) ;  /* 0x0000006000017945 */ /* 0x000fe80003800000 */
[----:B------:R0:W-:Y:S01]  /*d4c0*/  @!P4 STG.E.U8 desc[UR36][R6.64+0xa1], R105 ;  /* 0x0000a1690600c986 */ /* 0x0001e2000c101124 */
[----:B------:R-:W-:Y:S05]  /*d4d0*/  @P3 BRA `(.L_x_457) ;  /* 0x00000000000c3947 */ /* 0x000fea0003800000 */
[----:B------:R-:W0:Y:S02]  /*d4e0*/  LDG.E.U8 R16, desc[UR36][R156.64+0xa0] ;  /* 0x0000a0249c107981 */ /* 0x000e24000c1e1100 */
[----:B0-----:R-:W-:-:S05]  /*d4f0*/  PRMT R3, R16, 0x8880, RZ ;  /* 0x0000888010037816 */ /* 0x001fca00000000ff */
[----:B------:R-:W-:-:S07]  /*d500*/  IMAD R2, R3, R18, RZ ;  /* 0x0000001203027224 */ /* 0x000fce00078e02ff */
.L_x_457:
[----:B------:R-:W-:Y:S05]  /*d510*/  BSYNC B1 ;  /* 0x0000000000017941 */ /* 0x000fea0003800000 */
.L_x_456:
[----:B0-----:R-:W-:Y:S01]  /*d520*/  @!P3 IMAD R3, R106, R17, R2 ;  /* 0x000000116a03b224 */ /* 0x001fe200078e0202 */
[----:B------:R-:W-:Y:S04]  /*d530*/  BSSY B1, `(.L_x_458) ;  /* 0x0000006000017945 */ /* 0x000fe80003800000 */
[----:B------:R0:W-:Y:S01]  /*d540*/  @!P3 STG.E.U8 desc[UR36][R8.64+0xa0], R3 ;  /* 0x0000a0030800b986 */ /* 0x0001e2000c101124 */
[----:B------:R-:W-:Y:S05]  /*d550*/  @P5 BRA `(.L_x_459) ;  /* 0x00000000000c5947 */ /* 0x000fea0003800000 */
[----:B------:R-:W0:Y:S02]  /*d560*/  LDG.E.U8 R16, desc[UR36][R156.64+0xa1] ;  /* 0x0000a1249c107981 */ /* 0x000e24000c1e1100 */
[----:B0-----:R-:W-:-:S05]  /*d570*/  PRMT R3, R16, 0x8880, RZ ;  /* 0x0000888010037816 */ /* 0x001fca00000000ff */
[----:B------:R-:W-:-:S07]  /*d580*/  IMAD R2, R3, R18, RZ ;  /* 0x0000001203027224 */ /* 0x000fce00078e02ff */
.L_x_459:
[----:B------:R-:W-:Y:S05]  /*d590*/  BSYNC B1 ;  /* 0x0000000000017941 */ /* 0x000fea0003800000 */
.L_x_458:
[----:B------:R-:W-:Y:S01]  /*d5a0*/  @!P5 IMAD R107, R107, R17, R2 ;  /* 0x000000116b6bd224 */ /* 0x000fe200078e0202 */
[----:B------:R-:W-:Y:S04]  /*d5b0*/  BSSY B1, `(.L_x_460) ;  /* 0x0000006000017945 */ /* 0x000fe80003800000 */
[----:B------:R0:W-:Y:S01]  /*d5c0*/  @!P5 STG.E.U8 desc[UR36][R8.64+0xa1], R107 ;  /* 0x0000a16b0800d986 */ /* 0x0001e2000c101124 */
[----:B------:R-:W-:Y:S05]  /*d5d0*/  @P6 BRA `(.L_x_461) ;  /* 0x00000000000c6947 */ /* 0x000fea0003800000 */
[----:B------:R-:W0:Y:S02]  /*d5e0*/  LDG.E.U8 R16, desc[UR36][R14.64+0xa8] ;  /* 0x0000a8240e107981 */ /* 0x000e24000c1e1100 */
[----:B0-----:R-:W-:-:S05]  /*d5f0*/  PRMT R3, R16, 0x8880, RZ ;  /* 0x0000888010037816 */ /* 0x001fca00000000ff */
[----:B------:R-:W-:-:S07]  /*d600*/  IMAD R2, R3, R18, RZ ;  /* 0x0000001203027224 */ /* 0x000fce00078e02ff */
.L_x_461:
[----:B------:R-:W-:Y:S05]  /*d610*/  BSYNC B1 ;  /* 0x0000000000017941 */ /* 0x000fea0003800000 */
.L_x_460:
[----:B0-----:R-:W-:Y:S01]  /*d620*/  @!P6 IMAD R3, R108, R17, R2 ;  /* 0x000000116c03e224 */ /* 0x001fe200078e0202 */
[----:B------:R-:W-:Y:S04]  /*d630*/  BSSY B1, `(.L_x_462) ;  /* 0x0000006000017945 */ /* 0x000fe80003800000 */
[----:B------:R0:W-:Y:S01]  /*d640*/  @!P6 STG.E.U8 desc[UR36][R6.64+0xa8], R3 ;  /* 0x0000a8030600e986 */ /* 0x0001e2000c101124 */
[----:B------:R-:W-:Y:S05]  /*d650*/  @P1 BRA `(.L_x_463) ;  /* 0x00000000000c1947 */ /* 0x000fea0003800000 */
[----:B------:R-:W0:Y:S02]  /*d660*/  LDG.E.U8 R16, desc[UR36][R14.64+0xa9] ;  /* 0x0000a9240e107981 */ /* 0x000e24000c1e1100 */
[----:B0-----:R-:W-:-:S05]  /*d670*/  PRMT R3, R16, 0x8880, RZ ;  /* 0x0000888010037816 */ /* 0x001fca00000000ff */
[----:B------:R-:W-:-:S07]  /*d680*/  IMAD R2, R3, R18, RZ ;  /* 0x0000001203027224 */ /* 0x000fce00078e02ff */
.L_x_463:
[----:B------:R-:W-:Y:S05]  /*d690*/  BSYNC B1 ;  /* 0x0000000000017941 */ /* 0x000fea0003800000 */
.L_x_462:
        /* <DEDUP_REMOVED lines=12> */
.L_x_465:
[----:B------:R-:W-:Y:S05]  /*d760*/  BSYNC B1 ;  /* 0x0000000000017941 */ /* 0x000fea0003800000 */
.L_x_464:
[----:B0-----:R-:W-:Y:S01]  /*d770*/  @!P4 IMAD R3, R110, R17, R2 ;  /* 0x000000116e03c224 */ /* 0x001fe200078e0202 */
[----:B------:R-:W-:Y:S04]  /*d780*/  BSSY B1, `(.L_x_466) ;  /* 0x0000006000017945 */ /* 0x000fe80003800000 */
[----:B------:R0:W-:Y:S01]  /*d790*/  @!P4 STG.E.U8 desc[UR36][R8.64+0xa8], R3 ;  /* 0x0000a8030800c986 */ /* 0x0001e2000c101124 */
[----:B------:R-:W-:Y:S05]  /*d7a0*/  @P3 BRA `(.L_x_467) ;  /* 0x00000000000c3947 */ /* 0x000fea0003800000 */
[----:B------:R-:W0:Y:S02]  /*d7b0*/  LDG.E.U8 R16, desc[UR36][R156.64+0xa9] ;  /* 0x0000a9249c107981 */ /* 0x000e24000c1e1100 */
[----:B0-----:R-:W-:-:S05]  /*d7c0*/  PRMT R3, R16, 0x8880, RZ ;  /* 0x0000888010037816 */ /* 0x001fca00000000ff */
[----:B------:R-:W-:-:S07]  /*d7d0*/  IMAD R2, R3, R18, RZ ;  /* 0x0000001203027224 */ /* 0x000fce00078e02ff */
.L_x_467:
[----:B------:R-:W-:Y:S05]  /*d7e0*/  BSYNC B1 ;  /* 0x0000000000017941 */ /* 0x000fea0003800000 */
.L_x_466:
[----:B------:R-:W-:Y:S01]  /*d7f0*/  @!P3 IMAD R111, R111, R17, R2 ;  /* 0x000000116f6fb224 */ /* 0x000fe200078e0202 */
[----:B------:R-:W-:Y:S04]  /*d800*/  BSSY B1, `(.L_x_468) ;  /* 0x0000006000017945 */ /* 0x000fe80003800000 */
[----:B------:R0:W-:Y:S01]  /*d810*/  @!P3 STG.E.U8 desc[UR36][R8.64+0xa9], R111 ;  /* 0x0000a96f0800b986 */ /* 0x0001e2000c101124 */
[----:B------:R-:W-:Y:S05]  /*d820*/  @P5 BRA `(.L_x_469) ;  /* 0x00000000000c5947 */ /* 0x000fea0003800000 */
[----:B------:R-:W0:Y:S02]  /*d830*/  LDG.E.U8 R16, desc[UR36][R14.64+0xb0] ;  /* 0x0000b0240e107981 */ /* 0x000e24000c1e1100 */
[----:B0-----:R-:W-:-:S05]  /*d840*/  PRMT R3, R16, 0x8880, RZ ;  /* 0x0000888010037816 */ /* 0x001fca00000000ff */
[----:B------:R-:W-:-:S07]  /*d850*/  IMAD R2, R3, R18, RZ ;  /* 0x0000001203027224 */ /* 0x000fce00078e02ff */
.L_x_469:
[----:B------:R-:W-:Y:S05]  /*d860*/  BSYNC B1 ;  /* 0x0000000000017941 */ /* 0x000fea0003800000 */
.L_x_468:
[----:B0-----:R-:W-:Y:S01]  /*d870*/  @!P5 IMAD R3, R112, R17, R2 ;  /* 0x000000117003d224 */ /* 0x001fe200078e0202 */
[----:B------:R-:W-:Y:S04]  /*d880*/  BSSY B1, `(.L_x_470) ;  /* 0x0000006000017945 */ /* 0x000fe80003800000 */
[----:B------:R0:W-:Y:S01]  /*d890*/  @!P5 STG.E.U8 desc[UR36][R6.64+0xb0], R3 ;  /* 0x0000b0030600d986 */ /* 0x0001e2000c101124 */
[----:B------:R-:W-:Y:S05]  /*d8a0*/  @P6 BRA `(.L_x_471) ;  /* 0x00000000000c6947 */ /* 0x000fea0003800000 */
[----:B------:R-:W0:Y:S02]  /*d8b0*/  LDG.E.U8 R16, desc[UR36][R14.64+0xb1] ;  /* 0x0000b1240e107981 */ /* 0x000e24000c1e1100 */
[----:B0-----:R-:W-:-:S05]  /*d8c0*/  PRMT R3, R16, 0x8880, RZ ;  /* 0x0000888010037816 */ /* 0x001fca00000000ff */
[----:B------:R-:W-:-:S07]  /*d8d0*/  IMAD R2, R3, R18, RZ ;  /* 0x0000001203027224 */ /* 0x000fce00078e02ff */
.L_x_471:
[----:B------:R-:W-:Y:S05]  /*d8e0*/  BSYNC B1 ;  /* 0x0000000000017941 */ /* 0x000fea0003800000 */
.L_x_470:
[----:B------:R-:W-:Y:S01]  /*d8f0*/  @!P6 IMAD R113, R113, R17, R2 ;  /* 0x000000117171e224 */ /* 0x000fe200078e0202 */
[----:B------:R-:W-:Y:S04]  /*d900*/  BSSY B1, `(.L_x_472) ;  /* 0x0000006000017945 */ /* 0x000fe80003800000 */
[----:B------:R0:W-:Y:S01]  /*d910*/  @!P6 STG.E.U8 desc[UR36][R6.64+0xb1], R113 ;  /* 0x0000b1710600e986 */ /* 0x0001e2000c101124 */
[----:B------:R-:W-:Y:S05]  /*d920*/  @P1 BRA `(.L_x_473) ;  /* 0x00000000000c1947 */ /* 0x000fea0003800000 */
[----:B------:R-:W0:Y:S02]  /*d930*/  LDG.E.U8 R16, desc[UR36][R156.64+0xb0] ;  /* 0x0000b0249c107981 */ /* 0x000e24000c1e1100 */
[----:B0-----:R-:W-:-:S05]  /*d940*/  PRMT R3, R16, 0x8880, RZ ;  /* 0x0000888010037816 */ /* 0x001fca00000000ff */
[----:B------:R-:W-:-:S07]  /*d950*/  IMAD R2, R3, R18, RZ ;  /* 0x0000001203027224 */ /* 0x000fce00078e02ff */
.L_x_473:
[----:B------:R-:W-:Y:S05]  /*d960*/  BSYNC B1 ;  /* 0x0000000000017941 */ /* 0x000fea0003800000 */
.L_x_472:
        /* <DEDUP_REMOVED lines=12> */
.L_x_475:
[----:B------:R-:W-:Y:S05]  /*da30*/  BSYNC B1 ;  /* 0x0000000000017941 */ /* 0x000fea0003800000 */
.L_x_474:
[----:B------:R-:W-:Y:S01]  /*da40*/  @!P4 IMAD R115, R115, R17, R2 ;  /* 0x000000117373c224 */ /* 0x000fe200078e0202 */
[----:B------:R-:W-:Y:S04]  /*da50*/  BSSY B1, `(.L_x_476) ;  /* 0x0000006000017945 */ /* 0x000fe80003800000 */
[----:B------:R0:W-:Y:S01]  /*da60*/  @!P4 STG.E.U8 desc[UR36][R8.64+0xb1], R115 ;  /* 0x0000b1730800c986 */ /* 0x0001e2000c101124 */
[----:B------:R-:W-:Y:S05]  /*da70*/  @P3 BRA `(.L_x_477) ;  /* 0x00000000000c3947 */ /* 0x000fea0003800000 */
[----:B------:R-:W0:Y:S02]  /*da80*/  LDG.E.U8 R16, desc[UR36][R14.64+0xb8] ;  /* 0x0000b8240e107981 */ /* 0x000e24000c1e1100 */
[----:B0-----:R-:W-:-:S05]  /*da90*/  PRMT R3, R16, 0x8880, RZ ;  /* 0x0000888010037816 */ /* 0x001fca00000000ff */
[----:B------:R-:W-:-:S07]  /*daa0*/  IMAD R2, R3, R18, RZ ;  /* 0x0000001203027224 */ /* 0x000fce00078e02ff */
.L_x_477:
[----:B------:R-:W-:Y:S05]  /*dab0*/  BSYNC B1 ;  /* 0x0000000000017941 */ /* 0x000fea0003800000 */
.L_x_476:
[----:B0-----:R-:W-:Y:S01]  /*dac0*/  @!P3 IMAD R3, R116, R17, R2 ;  /* 0x000000117403b224 */ /* 0x001fe200078e0202 */
[----:B------:R-:W-:Y:S04]  /*dad0*/  BSSY B1, `(.L_x_478) ;  /* 0x0000006000017945 */ /* 0x000fe80003800000 */
[----:B------:R0:W-:Y:S01]  /*dae0*/  @!P3 STG.E.U8 desc[UR36][R6.64+0xb8], R3 ;  /* 0x0000b8030600b986 */ /* 0x0001e2000c101124 */
[----:B------:R-:W-:Y:S05]  /*daf0*/  @P5 BRA `(.L_x_479) ;  /* 0x00000000000c5947 */ /* 0x000fea0003800000 */
[----:B------:R-:W0:Y:S02]  /*db00*/  LDG.E.U8 R16, desc[UR36][R14.64+0xb9] ;  /* 0x0000b9240e107981 */ /* 0x000e24000c1e1100 */
[----:B0-----:R-:W-:-:S05]  /*db10*/  PRMT R3, R16, 0x8880, RZ ;  /* 0x0000888010037816 */ /* 0x001fca00000000ff */
[----:B------:R-:W-:-:S07]  /*db20*/  IMAD R2, R3, R18, RZ ;  /* 0x0000001203027224 */ /* 0x000fce00078e02ff */
.L_x_479:
[----:B------:R-:W-:Y:S05]  /*db30*/  BSYNC B1 ;  /* 0x0000000000017941 */ /* 0x000fea0003800000 */
.L_x_478:
[----:B------:R-:W-:Y:S01]  /*db40*/  @!P5 IMAD R117, R117, R17, R2 ;  /* 0x000000117575d224 */ /* 0x000fe200078e0202 */
[----:B------:R-:W-:Y:S04]  /*db50*/  BSSY B1, `(.L_x_480) ;  /* 0x0000006000017945 */ /* 0x000fe80003800000 */
[----:B------:R0:W-:Y:S01]  /*db60*/  @!P5 STG.E.U8 desc[UR36][R6.64+0xb9], R117 ;  /* 0x0000b9750600d986 */ /* 0x0001e2000c101124 */
[----:B------:R-:W-:Y:S05]  /*db70*/  @P6 BRA `(.L_x_481) ;  /* 0x00000000000c6947 */ /* 0x000fea0003800000 */
[----:B------:R-:W0:Y:S02]  /*db80*/  LDG.E.U8 R16, desc[UR36][R156.64+0xb8] ;  /* 0x0000b8249c107981 */ /* 0x000e24000c1e1100 */
[----:B0-----:R-:W-:-:S05]  /*db90*/  PRMT R3, R16, 0x8880, RZ ;  /* 0x0000888010037816 */ /* 0x001fca00000000ff */
[----:B------:R-:W-:-:S07]  /*dba0*/  IMAD R2, R3, R18, RZ ;  /* 0x0000001203027224 */ /* 0x000fce00078e02ff */
.L_x_481:
[----:B------:R-:W-:Y:S05]  /*dbb0*/  BSYNC B1 ;  /* 0x0000000000017941 */ /* 0x000fea0003800000 */
.L_x_480:
[----:B0-----:R-:W-:Y:S01]  /*dbc0*/  @!P6 IMAD R3, R118, R17, R2 ;  /* 0x000000117603e224 */ /* 0x001fe200078e0202 */
[----:B------:R-:W-:Y:S04]  /*dbd0*/  BSSY B1, `(.L_x_482) ;  /* 0x0000006000017945 */ /* 0x000fe80003800000 */
[----:B------:R0:W-:Y:S01]  /*dbe0*/  @!P6 STG.E.U8 desc[UR36][R8.64+0xb8], R3 ;  /* 0x0000b8030800e986 */ /* 0x0001e2000c101124 */
[----:B------:R-:W-:Y:S05]  /*dbf0*/  @P1 BRA `(.L_x_483) ;  /* 0x00000000000c1947 */ /* 0x000fea0003800000 */
[----:B------:R-:W0:Y:S02]  /*dc00*/  LDG.E.U8 R16, desc[UR36][R156.64+0xb9] ;  /* 0x0000b9249c107981 */ /* 0x000e24000c1e1100 */
[----:B0-----:R-:W-:-:S05]  /*dc10*/  PRMT R3, R16, 0x8880, RZ ;  /* 0x0000888010037816 */ /* 0x001fca00000000ff */
[----:B------:R-:W-:-:S07]  /*dc20*/  IMAD R2, R3, R18, RZ ;  /* 0x0000001203027224 */ /* 0x000fce00078e02ff */
.L_x_483:
[----:B------:R-:W-:Y:S05]  /*dc30*/  BSYNC B1 ;  /* 0x0000000000017941 */ /* 0x000fea0003800000 */
.L_x_482:
        /* <DEDUP_REMOVED lines=12> */
.L_x_485:
[----:B------:R-:W-:Y:S05]  /*dd00*/  BSYNC B1 ;  /* 0x0000000000017941 */ /* 0x000fea0003800000 */
.L_x_484:
[----:B0-----:R-:W-:Y:S01]  /*dd10*/  @!P4 IMAD R3, R120, R17, R2 ;  /* 0x000000117803c224 */ /* 0x001fe200078e0202 */
[----:B------:R-:W-:Y:S04]  /*dd20*/  BSSY B1, `(.L_x_486) ;  /* 0x0000006000017945 */ /* 0x000fe80003800000 */
[----:B------:R0:W-:Y:S01]  /*dd30*/  @!P4 STG.E.U8 desc[UR36][R6.64+0xc0], R3 ;  /* 0x0000c0030600c986 */ /* 0x0001e2000c101124 */
[----:B------:R-:W-:Y:S05]  /*dd40*/  @P3 BRA `(.L_x_487) ;  /* 0x00000000000c3947 */ /* 0x000fea0003800000 */
[----:B------:R-:W0:Y:S02]  /*dd50*/  LDG.E.U8 R16, desc[UR36][R14.64+0xc1] ;  /* 0x0000c1240e107981 */ /* 0x000e24000c1e1100 */
[----:B0-----:R-:W-:-:S05]  /*dd60*/  PRMT R3, R16, 0x8880, RZ ;  /* 0x0000888010037816 */ /* 0x001fca00000000ff */
[----:B------:R-:W-:-:S07]  /*dd70*/  IMAD R2, R3, R18, RZ ;  /* 0x0000001203027224 */ /* 0x000fce00078e02ff */
.L_x_487:
[----:B------:R-:W-:Y:S05]  /*dd80*/  BSYNC B1 ;  /* 0x0000000000017941 */ /* 0x000fea0003800000 */
.L_x_486:
[----:B------:R-:W-:Y:S01]  /*dd90*/  @!P3 IMAD R121, R121, R17, R2 ;  /* 0x000000117979b224 */ /* 0x000fe200078e0202 */
[----:B------:R-:W-:Y:S04]  /*dda0*/  BSSY B1, `(.L_x_488) ;  /* 0x0000006000017945 */ /* 0x000fe80003800000 */
[----:B------:R0:W-:Y:S01]  /*ddb0*/  @!P3 STG.E.U8 desc[UR36][R6.64+0xc1], R121 ;  /* 0x0000c1790600b986 */ /* 0x0001e2000c101124 */
[----:B------:R-:W-:Y:S05]  /*ddc0*/  @P5 BRA `(.L_x_489) ;  /* 0x00000000000c5947 */ /* 0x000fea0003800000 */
[----:B------:R-:W0:Y:S02]  /*ddd0*/  LDG.E.U8 R16, desc[UR36][R156.64+0xc0] ;  /* 0x0000c0249c107981 */ /* 0x000e24000c1e1100 */
[----:B0-----:R-:W-:-:S05]  /*dde0*/  PRMT R3, R16, 0x8880, RZ ;  /* 0x0000888010037816 */ /* 0x001fca00000000ff */
[----:B------:R-:W-:-:S07]  /*ddf0*/  IMAD R2, R3, R18, RZ ;  /* 0x0000001203027224 */ /* 0x000fce00078e02ff */
.L_x_489:
[----:B------:R-:W-:Y:S05]  /*de00*/  BSYNC B1 ;  /* 0x0000000000017941 */ /* 0x000fea0003800000 */
.L_x_488:
[----:B0-----:R-:W-:Y:S01]  /*de10*/  @!P5 IMAD R3, R122, R17, R2 ;  /* 0x000000117a03d224 */ /* 0x001fe200078e0202 */
[----:B------:R-:W-:Y:S04]  /*de20*/  BSSY B1, `(.L_x_490) ;  /* 0x0000006000017945 */ /* 0x000fe80003800000 */
[----:B------:R0:W-:Y:S01]  /*de30*/  @!P5 STG.E.U8 desc[UR36][R8.64+0xc0], R3 ;  /* 0x0000c0030800d986 */ /* 0x0001e2000c101124 */
[----:B------:R-:W-:Y:S05]  /*de40*/  @P6 BRA `(.L_x_491) ;  /* 0x00000000000c6947 */ /* 0x000fea0003800000 */
[----:B------:R-:W0:Y:S02]  /*de50*/  LDG.E.U8 R16, desc[UR36][R156.64+0xc1] ;  /* 0x0000c1249c107981 */ /* 0x000e24000c1e1100 */
[----:B0-----:R-:W-:-:S05]  /*de60*/  PRMT R3, R16, 0x8880, RZ ;  /* 0x0000888010037816 */ /* 0x001fca00000000ff */
[----:B------:R-:W-:-:S07]  /*de70*/  IMAD R2, R3, R18, RZ ;  /* 0x0000001203027224 */ /* 0x000fce00078e02ff */
.L_x_491:
[----:B------:R-:W-:Y:S05]  /*de80*/  BSYNC B1 ;  /* 0x0000000000017941 */ /* 0x000fea0003800000 */
.L_x_490:
[----:B------:R-:W-:Y:S01]  /*de90*/  @!P6 IMAD R123, R123, R17, R2 ;  /* 0x000000117b7be224 */ /* 0x000fe200078e0202 */
[----:B------:R-:W-:Y:S04]  /*dea0*/  BSSY B1, `(.L_x_492) ;  /* 0x0000006000017945 */ /* 0x000fe80003800000 */
[----:B------:R0:W-:Y:S01]  /*deb0*/  @!P6 STG.E.U8 desc[UR36][R8.64+0xc1], R123 ;  /* 0x0000c17b0800e986 */ /* 0x0001e2000c101124 */
[----:B------:R-:W-:Y:S05]  /*dec0*/  @P1 BRA `(.L_x_493) ;  /* 0x00000000000c1947 */ /* 0x000fea0003800000 */
[----:B------:R-:W0:Y:S02]  /*ded0*/  LDG.E.U8 R16, desc[UR36][R14.64+0xc8] ;  /* 0x0000c8240e107981 */ /* 0x000e24000c1e1100 */
[----:B0-----:R-:W-:-:S05]  /*dee0*/  PRMT R3, R16, 0x8880, RZ ;  /* 0x0000888010037816 */ /* 0x001fca00000000ff */
[----:B------:R-:W-:-:S07]  /*def0*/  IMAD R2, R3, R18, RZ ;  /* 0x0000001203027224 */ /* 0x000fce00078e02ff */
.L_x_493:
[----:B------:R-:W-:Y:S05]  /*df00*/  BSYNC B1 ;  /* 0x0000000000017941 */ /* 0x000fea0003800000 */
.L_x_492:
        /* <DEDUP_REMOVED lines=12> */
.L_x_495:
[----:B------:R-:W-:Y:S05]  /*dfd0*/  BSYNC B1 ;  /* 0x0000000000017941 */ /* 0x000fea0003800000 */
.L_x_494:
[----:B------:R-:W-:Y:S01]  /*dfe0*/  @!P4 IMAD R125, R125, R17, R2 ;  /* 0x000000117d7dc224 */ /* 0x000fe200078e0202 */
[----:B------:R-:W-:Y:S04]  /*dff0*/  BSSY B1, `(.L_x_496) ;  /* 0x0000006000017945 */ /* 0x000fe80003800000 */
[----:B------:R0:W-:Y:S01]  /*e000*/  @!P4 STG.E.U8 desc[UR36][R6.64+0xc9], R125 ;  /* 0x0000c97d0600c986 */ /* 0x0001e2000c101124 */
[----:B------:R-:W-:Y:S05]  /*e010*/  @P3 BRA `(.L_x_497) ;  /* 0x00000000000c3947 */ /* 0x000fea0003800000 */
[----:B------:R-:W0:Y:S02]  /*e020*/  LDG.E.U8 R16, desc[UR36][R156.64+0xc8] ;  /* 0x0000c8249c107981 */ /* 0x000e24000c1e1100 */
[----:B0-----:R-:W-:-:S05]  /*e030*/  PRMT R3, R16, 0x8880, RZ ;  /* 0x0000888010037816 */ /* 0x001fca00000000ff */
[----:B------:R-:W-:-:S07]  /*e040*/  IMAD R2, R3, R18, RZ ;  /* 0x0000001203027224 */ /* 0x000fce00078e02ff */
.L_x_497:
[----:B------:R-:W-:Y:S05]  /*e050*/  BSYNC B1 ;  /* 0x0000000000017941 */ /* 0x000fea0003800000 */
.L_x_496:
[----:B0-----:R-:W-:Y:S01]  /*e060*/  @!P3 IMAD R3, R126, R17, R2 ;  /* 0x000000117e03b224 */ /* 0x001fe200078e0202 */
[----:B------:R-:W-:Y:S04]  /*e070*/  BSSY B1, `(.L_x_498) ;  /* 0x0000006000017945 */ /* 0x000fe80003800000 */
[----:B------:R0:W-:Y:S01]  /*e080*/  @!P3 STG.E.U8 desc[UR36][R8.64+0xc8], R3 ;  /* 0x0000c8030800b986 */ /* 0x0001e2000c101124 */
[----:B------:R-:W-:Y:S05]  /*e090*/  @P5 BRA `(.L_x_499) ;  /* 0x00000000000c5947 */ /* 0x000fea0003800000 */
[----:B------:R-:W0:Y:S02]  /*e0a0*/  LDG.E.U8 R16, desc[UR36][R156.64+0xc9] ;  /* 0x0000c9249c107981 */ /* 0x000e24000c1e1100 */
[----:B0-----:R-:W-:-:S05]  /*e0b0*/  PRMT R3, R16, 0x8880, RZ ;  /* 0x0000888010037816 */ /* 0x001fca00000000ff */
[----:B------:R-:W-:-:S07]  /*e0c0*/  IMAD R2, R3, R18, RZ ;  /* 0x0000001203027224 */ /* 0x000fce00078e02ff */
.L_x_499:
[----:B------:R-:W-:Y:S05]  /*e0d0*/  BSYNC B1 ;  /* 0x0000000000017941 */ /* 0x000fea0003800000 */
.L_x_498:
[----:B------:R-:W-:Y:S01]  /*e0e0*/  @!P5 IMAD R127, R127, R17, R2 ;  /* 0x000000117f7fd224 */ /* 0x000fe200078e0202 */
[----:B------:R-:W-:Y:S04]  /*e0f0*/  BSSY B1, `(.L_x_500) ;  /* 0x0000006000017945 */ /* 0x000fe80003800000 */
[----:B------:R0:W-:Y:S01]  /*e100*/  @!P5 STG.E.U8 desc[UR36][R8.64+0xc9], R127 ;  /* 0x0000c97f0800d986 */ /* 0x0001e2000c101124 */
[----:B------:R-:W-:Y:S05]  /*e110*/  @P6 BRA `(.L_x_501) ;  /* 0x00000000000c6947 */ /* 0x000fea0003800000 */
[----:B------:R-:W0:Y:S02]  /*e120*/  LDG.E.U8 R16, desc[UR36][R14.64+0xd0] ;  /* 0x0000d0240e107981 */ /* 0x000e24000c1e1100 */
[----:B0-----:R-:W-:-:S05]  /*e130*/  PRMT R3, R16, 0x8880, RZ ;  /* 0x0000888010037816 */ /* 0x001fca00000000ff */
[----:B------:R-:W-:-:S07]  /*e140*/  IMAD R2, R3, R18, RZ ;  /* 0x0000001203027224 */ /* 0x000fce00078e02ff */
.L_x_501:
[----:B------:R-:W-:Y:S05]  /*e150*/  BSYNC B1 ;  /* 0x0000000000017941 */ /* 0x000fea0003800000 */
.L_x_500:
[----:B0-----:R-:W-:Y:S01]  /*e160*/  @!P6 IMAD R3, R128, R17, R2 ;  /* 0x000000118003e224 */ /* 0x001fe200078e0202 */
[----:B------:R-:W-:Y:S04]  /*e170*/  BSSY B1, `(.L_x_502) ;  /* 0x0000006000017945 */ /* 0x000fe80003800000 */
[----:B------:R0:W-:Y:S01]  /*e180*/  @!P6 STG.E.U8 desc[UR36][R6.64+0xd0], R3 ;  /* 0x0000d0030600e986 */ /* 0x0001e2000c101124 */
[----:B------:R-:W-:Y:S05]  /*e190*/  @P1 BRA `(.L_x_503) ;  /* 0x00000000000c1947 */ /* 0x000fea0003800000 */
[----:B------:R-:W0:Y:S02]  /*e1a0*/  LDG.E.U8 R16, desc[UR36][R14.64+0xd1] ;  /* 0x0000d1240e107981 */ /* 0x000e24000c1e1100 */
[----:B0-----:R-:W-:-:S05]  /*e1b0*/  PRMT R3, R16, 0x8880, RZ ;  /* 0x0000888010037816 */ /* 0x001fca00000000ff */
[----:B------:R-:W-:-:S07]  /*e1c0*/  IMAD R2, R3, R18, RZ ;  /* 0x0000001203027224 */ /* 0x000fce00078e02ff */
.L_x_503:
[----:B------:R-:W-:Y:S05]  /*e1d0*/  BSYNC B1 ;  /* 0x0000000000017941 */ /* 0x000fea0003800000 */
.L_x_502:
        /* <DEDUP_REMOVED lines=12> */
.L_x_505:
[----:B------:R-:W-:Y:S05]  /*e2a0*/  BSYNC B1 ;  /* 0x0000000000017941 */ /* 0x000fea0003800000 */
.L_x_504:
[----:B0-----:R-:W-:Y:S01]  /*e2b0*/  @!P4 IMAD R3, R130, R17, R2 ;  /* 0x000000118203c224 */ /* 0x001fe200078e0202 */
[----:B------:R-:W-:Y:S04]  /*e2c0*/  BSSY B1, `(.L_x_506) ;  /* 0x0000006000017945 */ /* 0x000fe80003800000 */
[----:B------:R0:W-:Y:S01]  /*e2d0*/  @!P4 STG.E.U8 desc[UR36][R8.64+0xd0], R3 ;  /* 0x0000d0030800c986 */ /* 0x0001e2000c101124 */
[----:B------:R-:W-:Y:S05]  /*e2e0*/  @P3 BRA `(.L_x_507) ;  /* 0x00000000000c3947 */ /* 0x000fea0003800000 */
[----:B------:R-:W0:Y:S02]  /*e2f0*/  LDG.E.U8 R16, desc[UR36][R156.64+0xd1] ;  /* 0x0000d1249c107981 */ /* 0x000e24000c1e1100 */
[----:B0-----:R-:W-:-:S05]  /*e300*/  PRMT R3, R16, 0x8880, RZ ;  /* 0x0000888010037816 */ /* 0x001fca00000000ff */
[----:B------:R-:W-:-:S07]  /*e310*/  IMAD R2, R3, R18, RZ ;  /* 0x0000001203027224 */ /* 0x000fce00078e02ff */
.L_x_507:
[----:B------:R-:W-:Y:S05]  /*e320*/  BSYNC B1 ;  /* 0x0000000000017941 */ /* 0x000fea0003800000 */
.L_x_506:
[----:B------:R-:W-:Y:S01]  /*e330*/  @!P3 IMAD R131, R131, R17, R2 ;  /* 0x000000118383b224 */ /* 0x000fe200078e0202 */
[----:B------:R-:W-:Y:S04]  /*e340*/  BSSY B1, `(.L_x_508) ;  /* 0x0000006000017945 */ /* 0x000fe80003800000 */
[----:B------:R0:W-:Y:S01]  /*e350*/  @!P3 STG.E.U8 desc[UR36][R8.64+0xd1], R131 ;  /* 0x0000d1830800b986 */ /* 0x0001e2000c101124 */
[----:B------:R-:W-:Y:S05]  /*e360*/  @P5 BRA `(.L_x_509) ;  /* 0x00000000000c5947 */ /* 0x000fea0003800000 */
[----:B------:R-:W0:Y:S02]  /*e370*/  LDG.E.U8 R16, desc[UR36][R14.64+0xd8] ;  /* 0x0000d8240e107981 */ /* 0x000e24000c1e1100 */
[----:B0-----:R-:W-:-:S05]  /*e380*/  PRMT R3, R16, 0x8880, RZ ;  /* 0x0000888010037816 */ /* 0x001fca00000000ff */
[----:B------:R-:W-:-:S07]  /*e390*/  IMAD R2, R3, R18, RZ ;  /* 0x0000001203027224 */ /* 0x000fce00078e02ff */
.L_x_509:
[----:B------:R-:W-:Y:S05]  /*e3a0*/  BSYNC B1 ;  /* 0x0000000000017941 */ /* 0x000fea0003800000 */
.L_x_508:
[----:B0-----:R-:W-:Y:S01]  /*e3b0*/  @!P5 IMAD R3, R132, R17, R2 ;  /* 0x000000118403d224 */ /* 0x001fe200078e0202 */
[----:B------:R-:W-:Y:S04]  /*e3c0*/  BSSY B1, `(.L_x_510) ;  /* 0x0000006000017945 */ /* 0x000fe80003800000 */
[----:B------:R0:W-:Y:S01]  /*e3d0*/  @!P5 STG.E.U8 desc[UR36][R6.64+0xd8], R3 ;  /* 0x0000d8030600d986 */ /* 0x0001e2000c101124 */
[----:B------:R-:W-:Y:S05]  /*e3e0*/  @P6 BRA `(.L_x_511) ;  /* 0x00000000000c6947 */ /* 0x000fea0003800000 */
[----:B------:R-:W0:Y:S02]  /*e3f0*/  LDG.E.U8 R16, desc[UR36][R14.64+0xd9] ;  /* 0x0000d9240e107981 */ /* 0x000e24000c1e1100 */
[----:B0-----:R-:W-:-:S05]  /*e400*/  PRMT R3, R16, 0x8880, RZ ;  /* 0x0000888010037816 */ /* 0x001fca00000000ff */
[----:B------:R-:W-:-:S07]  /*e410*/  IMAD R2, R3, R18, RZ ;  /* 0x0000001203027224 */ /* 0x000fce00078e02ff */
.L_x_511:
[----:B------:R-:W-:Y:S05]  /*e420*/  BSYNC B1 ;  /* 0x0000000000017941 */ /* 0x000fea0003800000 */
.L_x_510:
[----:B------:R-:W-:Y:S01]  /*e430*/  @!P6 IMAD R133, R133, R17, R2 ;  /* 0x000000118585e224 */ /* 0x000fe200078e0202 */
[----:B------:R-:W-:Y:S04]  /*e440*/  BSSY B1, `(.L_x_512) ;  /* 0x0000006000017945 */ /* 0x000fe80003800000 */
[----:B------:R0:W-:Y:S01]  /*e450*/  @!P6 STG.E.U8 desc[UR36][R6.64+0xd9], R133 ;  /* 0x0000d9850600e986 */ /* 0x0001e2000c101124 */
[----:B------:R-:W-:Y:S05]  /*e460*/  @P1 BRA `(.L_x_513) ;  /* 0x00000000000c1947 */ /* 0x000fea0003800000 */
[----:B------:R-:W0:Y:S02]  /*e470*/  LDG.E.U8 R16, desc[UR36][R156.64+0xd8] ;  /* 0x0000d8249c107981 */ /* 0x000e24000c1e1100 */
[----:B0-----:R-:W-:-:S05]  /*e480*/  PRMT R3, R16, 0x8880, RZ ;  /* 0x0000888010037816 */ /* 0x001fca00000000ff */
[----:B------:R-:W-:-:S07]  /*e490*/  IMAD R2, R3, R18, RZ ;  /* 0x0000001203027224 */ /* 0x000fce00078e02ff */
.L_x_513:
[----:B------:R-:W-:Y:S05]  /*e4a0*/  BSYNC B1 ;  /* 0x0000000000017941 */ /* 0x000fea0003800000 */
.L_x_512:
        /* <DEDUP_REMOVED lines=12> */
.L_x_515:
[----:B------:R-:W-:Y:S05]  /*e570*/  BSYNC B1 ;  /* 0x0000000000017941 */ /* 0x000fea0003800000 */
.L_x_514:
[----:B------:R-:W-:Y:S01]  /*e580*/  @!P4 IMAD R135, R135, R17, R2 ;  /* 0x000000118787c224 */ /* 0x000fe200078e0202 */
[----:B------:R-:W-:Y:S04]  /*e590*/  BSSY B1, `(.L_x_516) ;  /* 0x0000006000017945 */ /* 0x000fe80003800000 */
[----:B------:R0:W-:Y:S01]  /*e5a0*/  @!P4 STG.E.U8 desc[UR36][R8.64+0xd9], R135 ;  /* 0x0000d9870800c986 */ /* 0x0001e2000c101124 */
[----:B------:R-:W-:Y:S05]  /*e5b0*/  @P3 BRA `(.L_x_517) ;  /* 0x00000000000c3947 */ /* 0x000fea0003800000 */
[----:B------:R-:W0:Y:S02]  /*e5c0*/  LDG.E.U8 R16, desc[UR36][R14.64+0xe0] ;  /* 0x0000e0240e107981 */ /* 0x000e24000c1e1100 */
[----:B0-----:R-:W-:-:S05]  /*e5d0*/  PRMT R3, R16, 0x8880, RZ ;  /* 0x0000888010037816 */ /* 0x001fca00000000ff */
[----:B------:R-:W-:-:S07]  /*e5e0*/  IMAD R2, R3, R18, RZ ;  /* 0x0000001203027224 */ /* 0x000fce00078e02ff */
.L_x_517:
[----:B------:R-:W-:Y:S05]  /*e5f0*/  BSYNC B1 ;  /* 0x0000000000017941 */ /* 0x000fea0003800000 */
.L_x_516:
[----:B0-----:R-:W-:Y:S01]  /*e600*/  @!P3 IMAD R3, R136, R17, R2 ;  /* 0x000000118803b224 */ /* 0x001fe200078e0202 */
[----:B------:R-:W-:Y:S04]  /*e610*/  BSSY B1, `(.L_x_518) ;  /* 0x0000006000017945 */ /* 0x000fe80003800000 */
[----:B------:R0:W-:Y:S01]  /*e620*/  @!P3 STG.E.U8 desc[UR36][R6.64+0xe0], R3 ;  /* 0x0000e0030600b986 */ /* 0x0001e2000c101124 */
[----:B------:R-:W-:Y:S05]  /*e630*/  @P5 BRA `(.L_x_519) ;  /* 0x00000000000c5947 */ /* 0x000fea0003800000 */
[----:B------:R-:W0:Y:S02]  /*e640*/  LDG.E.U8 R16, desc[UR36][R14.64+0xe1] ;  /* 0x0000e1240e107981 */ /* 0x000e24000c1e1100 */
[----:B0-----:R-:W-:-:S05]  /*e650*/  PRMT R3, R16, 0x8880, RZ ;  /* 0x0000888010037816 */ /* 0x001fca00000000ff */
[----:B------:R-:W-:-:S07]  /*e660*/  IMAD R2, R3, R18, RZ ;  /* 0x0000001203027224 */ /* 0x000fce00078e02ff */
.L_x_519:
[----:B------:R-:W-:Y:S05]  /*e670*/  BSYNC B1 ;  /* 0x0000000000017941 */ /* 0x000fea0003800000 */
.L_x_518:
[----:B------:R-:W-:Y:S01]  /*e680*/  @!P5 IMAD R137, R137, R17, R2 ;  /* 0x000000118989d224 */ /* 0x000fe200078e0202 */
[----:B------:R-:W-:Y:S04]  /*e690*/  BSSY B1, `(.L_x_520) ;  /* 0x0000006000017945 */ /* 0x000fe80003800000 */
[----:B------:R0:W-:Y:S01]  /*e6a0*/  @!P5 STG.E.U8 desc[UR36][R6.64+0xe1], R137 ;  /* 0x0000e1890600d986 */ /* 0x0001e2000c101124 */
[----:B------:R-:W-:Y:S05]  /*e6b0*/  @P6 BRA `(.L_x_521) ;  /* 0x00000000000c6947 */ /* 0x000fea0003800000 */
[----:B------:R-:W0:Y:S02]  /*e6c0*/  LDG.E.U8 R16, desc[UR36][R156.64+0xe0] ;  /* 0x0000e0249c107981 */ /* 0x000e24000c1e1100 */
[----:B0-----:R-:W-:-:S05]  /*e6d0*/  PRMT R3, R16, 0x8880, RZ ;  /* 0x0000888010037816 */ /* 0x001fca00000000ff */
[----:B------:R-:W-:-:S07]  /*e6e0*/  IMAD R2, R3, R18, RZ ;  /* 0x0000001203027224 */ /* 0x000fce00078e02ff */
.L_x_521:
[----:B------:R-:W-:Y:S05]  /*e6f0*/  BSYNC B1 ;  /* 0x0000000000017941 */ /* 0x000fea0003800000 */
.L_x_520:
[----:B0-----:R-:W-:Y:S01]  /*e700*/  @!P6 IMAD R3, R138, R17, R2 ;  /* 0x000000118a03e224 */ /* 0x001fe200078e0202 */
[----:B------:R-:W-:Y:S04]  /*e710*/  BSSY B1, `(.L_x_522) ;  /* 0x0000006000017945 */ /* 0x000fe80003800000 */
[----:B------:R0:W-:Y:S01]  /*e720*/  @!P6 STG.E.U8 desc[UR36][R8.64+0xe0], R3 ;  /* 0x0000e0030800e986 */ /* 0x0001e2000c101124 */
[----:B------:R-:W-:Y:S05]  /*e730*/  @P1 BRA `(.L_x_523) ;  /* 0x00000000000c1947 */ /* 0x000fea0003800000 */
[----:B------:R-:W0:Y:S02]  /*e740*/  LDG.E.U8 R16, desc[UR36][R156.64+0xe1] ;  /* 0x0000e1249c107981 */ /* 0x000e24000c1e1100 */
[----:B0-----:R-:W-:-:S05]  /*e750*/  PRMT R3, R16, 0x8880, RZ ;  /* 0x0000888010037816 */ /* 0x001fca00000000ff */
[----:B------:R-:W-:-:S07]  /*e760*/  IMAD R2, R3, R18, RZ ;  /* 0x0000001203027224 */ /* 0x000fce00078e02ff */
.L_x_523:
[----:B------:R-:W-:Y:S05]  /*e770*/  BSYNC B1 ;  /* 0x0000000000017941 */ /* 0x000fea0003800000 */
.L_x_522:
        /* <DEDUP_REMOVED lines=12> */
.L_x_525:
[----:B------:R-:W-:Y:S05]  /*e840*/  BSYNC B1 ;  /* 0x0000000000017941 */ /* 0x000fea0003800000 */
.L_x_524:
[----:B0-----:R-:W-:Y:S01]  /*e850*/  @!P5 IMAD R3, R140, R17, R2 ;  /* 0x000000118c03d224 */ /* 0x001fe200078e0202 */
[----:B------:R-:W-:Y:S04]  /*e860*/  BSSY B1, `(.L_x_526) ;  /* 0x0000006000017945 */ /* 0x000fe80003800000 */
[----:B------:R0:W-:Y:S01]  /*e870*/  @!P5 STG.E.U8 desc[UR36][R6.64+0xe8], R3 ;  /* 0x0000e8030600d986 */ /* 0x0001e2000c101124 */
[----:B------:R-:W-:Y:S05]  /*e880*/  @P3 BRA `(.L_x_527) ;  /* 0x00000000000c3947 */ /* 0x000fea0003800000 */
[----:B------:R-:W0:Y:S02]  /*e890*/  LDG.E.U8 R16, desc[UR36][R14.64+0xe9] ;  /* 0x0000e9240e107981 */ /* 0x000e24000c1e1100 */
[----:B0-----:R-:W-:-:S05]  /*e8a0*/  PRMT R3, R16, 0x8880, RZ ;  /* 0x0000888010037816 */ /* 0x001fca00000000ff */
[----:B------:R-:W-:-:S07]  /*e8b0*/  IMAD R2, R3, R18, RZ ;  /* 0x0000001203027224 */ /* 0x000fce00078e02ff */
.L_x_527:
[----:B------:R-:W-:Y:S05]  /*e8c0*/  BSYNC B1 ;  /* 0x0000000000017941 */ /* 0x000fea0003800000 */
.L_x_526:
[----:B------:R-:W-:Y:S01]  /*e8d0*/  @!P3 IMAD R141, R141, R17, R2 ;  /* 0x000000118d8db224 */ /* 0x000fe200078e0202 */
[----:B------:R-:W-:Y:S04]  /*e8e0*/  BSSY B1, `(.L_x_528) ;  /* 0x0000006000017945 */ /* 0x000fe80003800000 */
[----:B------:R0:W-:Y:S01]  /*e8f0*/  @!P3 STG.E.U8 desc[UR36][R6.64+0xe9], R141 ;  /* 0x0000e98d0600b986 */ /* 0x0001e2000c101124 */
[----:B------:R-:W-:Y:S05]  /*e900*/  @P1 BRA `(.L_x_529) ;  /* 0x00000000000c1947 */ /* 0x000fea0003800000 */
[----:B------:R-:W0:Y:S02]  /*e910*/  LDG.E.U8 R16, desc[UR36][R156.64+0xe8] ;  /* 0x0000e8249c107981 */ /* 0x000e24000c1e1100 */
[----:B0-----:R-:W-:-:S05]  /*e920*/  PRMT R3, R16, 0x8880, RZ ;  /* 0x0000888010037816 */ /* 0x001fca00000000ff */
[----:B------:R-:W-:-:S07]  /*e930*/  IMAD R2, R3, R18, RZ ;  /* 0x0000001203027224 */ /* 0x000fce00078e02ff */
.L_x_529:
[----:B------:R-:W-:Y:S05]  /*e940*/  BSYNC B1 ;  /* 0x0000000000017941 */ /* 0x000fea0003800000 */
.L_x_528:
[----:B0-----:R-:W-:Y:S01]  /*e950*/  @!P1 IMAD R3, R142, R17, R2 ;  /* 0x000000118e039224 */ /* 0x001fe200078e0202 */
[----:B------:R-:W-:Y:S04]  /*e960*/  BSSY B1, `(.L_x_530) ;  /* 0x0000006000017945 */ /* 0x000fe80003800000 */
[----:B------:R0:W-:Y:S01]  /*e970*/  @!P1 STG.E.U8 desc[UR36][R8.64+0xe8], R3 ;  /* 0x0000e80308009986 */ /* 0x0001e2000c101124 */
[----:B------:R-:W-:Y:S05]  /*e980*/  @P6 BRA `(.L_x_531) ;  /* 0x00000000000c6947 */ /* 0x000fea0003800000 */
[----:B------:R-:W0:Y:S02]  /*e990*/  LDG.E.U8 R16, desc[UR36][R156.64+0xe9] ;  /* 0x0000e9249c107981 */ /* 0x000e24000c1e1100 */
[----:B0-----:R-:W-:-:S05]  /*e9a0*/  PRMT R3, R16, 0x8880, RZ ;  /* 0x0000888010037816 */ /* 0x001fca00000000ff */
[----:B------:R-:W-:-:S07]  /*e9b0*/  IMAD R2, R3, R18, RZ ;  /* 0x0000001203027224 */ /* 0x000fce00078e02ff */
.L_x_531:
[----:B------:R-:W-:Y:S05]  /*e9c0*/  BSYNC B1 ;  /* 0x0000000000017941 */ /* 0x000fea0003800000 */
.L_x_530:
[----:B------:R-:W-:Y:S01]  /*e9d0*/  @!P6 IMAD R143, R143, R17, R2 ;  /* 0x000000118f8fe224 */ /* 0x000fe200078e0202 */
[----:B------:R-:W-:Y:S04]  /*e9e0*/  BSSY B1, `(.L_x_532) ;  /* 0x0000006000017945 */ /* 0x000fe80003800000 */
[----:B------:R0:W-:Y:S01]  /*e9f0*/  @!P6 STG.E.U8 desc[UR36][R8.64+0xe9], R143 ;  /* 0x0000e98f0800e986 */ /* 0x0001e2000c101124 */
[----:B------:R-:W-:Y:S05]  /*ea00*/  @P4 BRA `(.L_x_533) ;  /* 0x00000000000c4947 */ /* 0x000fea0003800000 */
[----:B------:R-:W0:Y:S02]  /*ea10*/  LDG.E.U8 R16, desc[UR36][R14.64+0xf0] ;  /* 0x0000f0240e107981 */ /* 0x000e24000c1e1100 */
[----:B0-----:R-:W-:-:S05]  /*ea20*/  PRMT R3, R16, 0x8880, RZ ;  /* 0x0000888010037816 */ /* 0x001fca00000000ff */
[----:B------:R-:W-:-:S07]  /*ea30*/  IMAD R2, R3, R18, RZ ;  /* 0x0000001203027224 */ /* 0x000fce00078e02ff */
.L_x_533:
[----:B------:R-:W-:Y:S05]  /*ea40*/  BSYNC B1 ;  /* 0x0000000000017941 */ /* 0x000fea0003800000 */
.L_x_532:
[----:B------:R-:W-:Y:S01]  /*ea50*/  ISETP.LT.OR P3, PT, R0, 0xf2, !P2 ;  /* 0x000000f20000780c */ /* 0x000fe20005761670 */
[----:B0-----:R-:W-:Y:S01]  /*ea60*/  @!P4 IMAD R3, R144, R17, R2 ;  /* 0x000000119003c224 */ /* 0x001fe200078e0202 */
[----:B------:R-:W-:Y:S01]  /*ea70*/  BSSY B1, `(.L_x_534) ;  /* 0x000000b000017945 */ /* 0x000fe20003800000 */
[C---:B------:R-:W-:Y:S02]  /*ea80*/  ISETP.LT.OR P1, PT, R0.reuse, 0xf1, !P0 ;  /* 0x000000f10000780c */ /* 0x040fe40004721670 */
[C---:B------:R-:W-:Y:S01]  /*ea90*/  ISETP.LT.OR P5, PT, R0.reuse, 0xf2, !P0 ;  /* 0x000000f20000780c */ /* 0x040fe200047a1670 */
[----:B------:R0:W-:Y:S01]  /*eaa0*/  @!P4 STG.E.U8 desc[UR36][R6.64+0xf0], R3 ;  /* 0x0000f0030600c986 */ /* 0x0001e2000c101124 */
[C---:B------:R-:W-:Y:S02]  /*eab0*/  ISETP.LT.OR P4, PT, R0.reuse, 0xf9, !P2 ;  /* 0x000000f90000780c */ /* 0x040fe40005781670 */
[C---:B------:R-:W-:Y:S02]  /*eac0*/  ISETP.LT.OR P2, PT, R0.reuse, 0xfa, !P2 ;  /* 0x000000fa0000780c */ /* 0x040fe40005741670 */
[----:B------:R-:W-:-:S02]  /*ead0*/  ISETP.LT.OR P6, PT, R0, 0xf9, !P0 ;  /* 0x000000f90000780c */ /* 0x000fc400047c1670 */
[----:B------:R-:W-:Y:S11]  /*eae0*/  @P3 BRA `(.L_x_535) ;  /* 0x00000000000c3947 */ /* 0x000ff60003800000 */
[----:B------:R-:W0:Y:S02]  /*eaf0*/  LDG.E.U8 R16, desc[UR36][R14.64+0xf1] ;  /* 0x0000f1240e107981 */ /* 0x000e24000c1e1100 */
[----:B0-----:R-:W-:-:S05]  /*eb00*/  PRMT R3, R16, 0x8880, RZ ;  /* 0x0000888010037816 */ /* 0x001fca00000000ff */
[----:B------:R-:W-:-:S07]  /*eb10*/  IMAD R2, R3, R18, RZ ;  /* 0x0000001203027224 */ /* 0x000fce00078e02ff */
.L_x_535:
[----:B------:R-:W-:Y:S05]  /*eb20*/  BSYNC B1 ;  /* 0x0000000000017941 */ /* 0x000fea0003800000 */
.L_x_534:
[----:B------:R-:W-:Y:S01]  /*eb30*/  @!P3 IMAD R145, R145, R17, R2 ;  /* 0x000000119191b224 */ /* 0x000fe200078e0202 */
[----:B------:R-:W-:Y:S04]  /*eb40*/  BSSY B1, `(.L_x_536) ;  /* 0x0000006000017945 */ /* 0x000fe80003800000 */
[----:B------:R0:W-:Y:S01]  /*eb50*/  @!P3 STG.E.U8 desc[UR36][R6.64+0xf1], R145 ;  /* 0x0000f1910600b986 */ /* 0x0001e2000c101124 */
[----:B------:R-:W-:Y:S05]  /*eb60*/  @P1 BRA `(.L_x_537) ;  /* 0x00000000000c1947 */ /* 0x000fea0003800000 */
[----:B------:R-:W0:Y:S02]  /*eb70*/  LDG.E.U8 R16, desc[UR36][R156.64+0xf0] ;  /* 0x0000f0249c107981 */ /* 0x000e24000c1e1100 */
[----:B0-----:R-:W-:-:S05]  /*eb80*/  PRMT R3, R16, 0x8880, RZ ;  /* 0x0000888010037816 */ /* 0x001fca00000000ff */
[----:B------:R-:W-:-:S07]  /*eb90*/  IMAD R2, R3, R18, RZ ;  /* 0x0000001203027224 */ /* 0x000fce00078e02ff */
.L_x_537:
[----:B------:R-:W-:Y:S05]  /*eba0*/  BSYNC B1 ;  /* 0x0000000000017941 */ /* 0x000fea0003800000 */
.L_x_536:
[----:B0-----:R-:W-:Y:S01]  /*ebb0*/  @!P1 IMAD R3, R146, R17, R2 ;  /* 0x0000001192039224 */ /* 0x001fe200078e0202 */
[----:B------:R-:W-:Y:S04]  /*ebc0*/  BSSY B1, `(.L_x_538) ;  /* 0x0000006000017945 */ /* 0x000fe80003800000 */
[----:B------:R0:W-:Y:S01]  /*ebd0*/  @!P1 STG.E.U8 desc[UR36][R8.64+0xf0], R3 ;  /* 0x0000f00308009986 */ /* 0x0001e2000c101124 */
[----:B------:R-:W-:Y:S05]  /*ebe0*/  @P5 BRA `(.L_x_539) ;  /* 0x00000000000c5947 */ /* 0x000fea0003800000 */
[----:B------:R-:W0:Y:S02]  /*ebf0*/  LDG.E.U8 R16, desc[UR36][R156.64+0xf1] ;  /* 0x0000f1249c107981 */ /* 0x000e24000c1e1100 */
[----:B0-----:R-:W-:-:S05]  /*ec00*/  PRMT R3, R16, 0x8880, RZ ;  /* 0x0000888010037816 */ /* 0x001fca00000000ff */
[----:B------:R-:W-:-:S07]  /*ec10*/  IMAD R2, R3, R18, RZ ;  /* 0x0000001203027224 */ /* 0x000fce00078e02ff */
.L_x_539:
[----:B------:R-:W-:Y:S05]  /*ec20*/  BSYNC B1 ;  /* 0x0000000000017941 */ /* 0x000fea0003800000 */
.L_x_538:
[----:B------:R-:W-:Y:S01]  /*ec30*/  @!P5 IMAD R147, R147, R17, R2 ;  /* 0x000000119393d224 */ /* 0x000fe200078e0202 */
[----:B------:R-:W-:Y:S04]  /*ec40*/  BSSY B1, `(.L_x_540) ;  /* 0x0000006000017945 */ /* 0x000fe80003800000 */
[----:B------:R0:W-:Y:S01]  /*ec50*/  @!P5 STG.E.U8 desc[UR36][R8.64+0xf1], R147 ;  /* 0x0000f1930800d986 */ /* 0x0001e2000c101124 */
[----:B------:R-:W-:Y:S05]  /*ec60*/  @P4 BRA `(.L_x_541) ;  /* 0x00000000000c4947 */ /* 0x000fea0003800000 */
[----:B------:R-:W0:Y:S02]  /*ec70*/  LDG.E.U8 R16, desc[UR36][R14.64+0xf8] ;  /* 0x0000f8240e107981 */ /* 0x000e24000c1e1100 */
[----:B0-----:R-:W-:-:S05]  /*ec80*/  PRMT R3, R16, 0x8880, RZ ;  /* 0x0000888010037816 */ /* 0x001fca00000000ff */
[----:B------:R-:W-:-:S07]  /*ec90*/  IMAD R2, R3, R18, RZ ;  /* 0x0000001203027224 */ /* 0x000fce00078e02ff */
.L_x_541:
[----:B------:R-:W-:Y:S05]  /*eca0*/  BSYNC B1 ;  /* 0x0000000000017941 */ /* 0x000fea0003800000 */
.L_x_540:
[----:B0-----:R-:W-:Y:S01]  /*ecb0*/  @!P4 IMAD R3, R148, R17, R2 ;  /* 0x000000119403c224 */ /* 0x001fe200078e0202 */
[----:B------:R-:W-:Y:S04]  /*ecc0*/  BSSY B1, `(.L_x_542) ;  /* 0x0000006000017945 */ /* 0x000fe80003800000 */
[----:B------:R0:W-:Y:S01]  /*ecd0*/  @!P4 STG.E.U8 desc[UR36][R6.64+0xf8], R3 ;  /* 0x0000f8030600c986 */ /* 0x0001e2000c101124 */
[----:B------:R-:W-:Y:S05]  /*ece0*/  @P2 BRA `(.L_x_543) ;  /* 0x00000000000c2947 */ /* 0x000fea0003800000 */
[----:B------:R-:W0:Y:S02]  /*ecf0*/  LDG.E.U8 R16, desc[UR36][R14.64+0xf9] ;  /* 0x0000f9240e107981 */ /* 0x000e24000c1e1100 */
[----:B0-----:R-:W-:-:S05]  /*ed00*/  PRMT R3, R16, 0x8880, RZ ;  /* 0x0000888010037816 */ /* 0x001fca00000000ff */
[----:B------:R-:W-:-:S07]  /*ed10*/  IMAD R2, R3, R18, RZ ;  /* 0x0000001203027224 */ /* 0x000fce00078e02ff */
.L_x_543:
[----:B------:R-:W-:Y:S05]  /*ed20*/  BSYNC B1 ;  /* 0x0000000000017941 */ /* 0x000fea0003800000 */
.L_x_542:
[----:B------:R-:W-:Y:S01]  /*ed30*/  @!P2 IMAD R149, R149, R17, R2 ;  /* 0x000000119595a224 */ /* 0x000fe200078e0202 */
[----:B------:R-:W-:Y:S04]  /*ed40*/  BSSY B1, `(.L_x_544) ;  /* 0x0000006000017945 */ /* 0x000fe80003800000 */
[----:B------:R0:W-:Y:S01]  /*ed50*/  @!P2 STG.E.U8 desc[UR36][R6.64+0xf9], R149 ;  /* 0x0000f9950600a986 */ /* 0x0001e2000c101124 */
[----:B------:R-:W-:Y:S05]  /*ed60*/  @P6 BRA `(.L_x_545) ;  /* 0x00000000000c6947 */ /* 0x000fea0003800000 */
[----:B------:R-:W0:Y:S02]  /*ed70*/  LDG.E.U8 R16, desc[UR36][R156.64+0xf8] ;  /* 0x0000f8249c107981 */ /* 0x000e24000c1e1100 */
[----:B0-----:R-:W-:-:S05]  /*ed80*/  PRMT R3, R16, 0x8880, RZ ;  /* 0x0000888010037816 */ /* 0x001fca00000000ff */
[----:B------:R-:W-:-:S07]  /*ed90*/  IMAD R2, R3, R18, RZ ;  /* 0x0000001203027224 */ /* 0x000fce00078e02ff */
.L_x_545:
[----:B------:R-:W-:Y:S05]  /*eda0*/  BSYNC B1 ;  /* 0x0000000000017941 */ /* 0x000fea0003800000 */
.L_x_544:
[----:B0-----:R-:W-:Y:S01]  /*edb0*/  @!P6 IMAD R3, R150, R17, R2 ;  /* 0x000000119603e224 */ /* 0x001fe200078e0202 */
[----:B------:R-:W-:Y:S01]  /*edc0*/  ISETP.LT.OR P0, PT, R0, 0xfa, !P0 ;  /* 0x000000fa0000780c */ /* 0x000fe20004701670 */
[----:B------:R-:W-:Y:S03]  /*edd0*/  BSSY B1, `(.L_x_546) ;  /* 0x0000006000017945 */ /* 0x000fe60003800000 */
[----:B------:R0:W-:Y:S09]  /*ede0*/  @!P6 STG.E.U8 desc[UR36][R8.64+0xf8], R3 ;  /* 0x0000f8030800e986 */ /* 0x0001f2000c101124 */
[----:B------:R-:W-:Y:S05]  /*edf0*/  @P0 BRA `(.L_x_547) ;  /* 0x00000000000c0947 */ /* 0x000fea0003800000 */
[----:B------:R-:W0:Y:S02]  /*ee00*/  LDG.E.U8 R16, desc[UR36][R156.64+0xf9] ;  /* 0x0000f9249c107981 */ /* 0x000e24000c1e1100 */
[----:B0-----:R-:W-:-:S05]  /*ee10*/  PRMT R3, R16, 0x8880, RZ ;  /* 0x0000888010037816 */ /* 0x001fca00000000ff */
[----:B------:R-:W-:-:S07]  /*ee20*/  IMAD R2, R3, R18, RZ ;  /* 0x0000001203027224 */ /* 0x000fce00078e02ff */
.L_x_547:
[----:B------:R-:W-:Y:S05]  /*ee30*/  BSYNC B1 ;  /* 0x0000000000017941 */ /* 0x000fea0003800000 */
.L_x_546:
[----:B------:R-:W-:Y:S01]  /*ee40*/  IMAD R151, R151, R17, R2 ;  /* 0x0000001197977224 */ /* 0x000fe200078e0202 */
[----:B------:R-:W-:Y:S06]  /*ee50*/  @P0 BRA `(.L_x_548) ;  /* 0x0000003800180947 */ /* 0x000fec0003800000 */
[----:B------:R0:W-:Y:S01]  /*ee60*/  STG.E.U8 desc[UR36][R8.64+0xf9], R151 ;  /* 0x0000f99708007986 */ /* 0x0001e2000c101124 */
[----:B------:R-:W-:Y:S05]  /*ee70*/  BRA `(.L_x_548) ;  /* 0x0000003800107947 */ /* 0x000fea0003800000 */
.L_x_35:
[----:B------:R-:W2:Y:S04]  /*ee80*/  LDL.LU R2, [R1] ;  /* 0x0000000001027983 */ /* 0x000ea80000300800 */
[----:B------:R-:W3:Y:S04]  /*ee90*/  LDL.LU R3, [R1+0xc] ;  /* 0x00000c0001037983 */ /* 0x000ee80000300800 */
[----:B------:R-:W4:Y:S04]  /*eea0*/  LDL.LU R12, [R1+0x14] ;  /* 0x00001400010c7983 */ /* 0x000f280000300800 */
[----:B------:R-:W5:Y:S04]  /*eeb0*/  LDL.LU R13, [R1+0x98] ;  /* 0x00009800010d7983 */ /* 0x000f680000300800 */
        /* <DEDUP_REMOVED lines=61> */
[----:B------:R-:W5:Y:S01]  /*f290*/  LDL.LU R178, [R1+0x194] ;  /* 0x0001940001b27983 */ /* 0x000f620000300800 */
[----:B------:R-:W-:-:S03]  /*f2a0*/  ISETP.GE.AND P0, PT, R154, 0x1, PT ;  /* 0x000000019a00780c */ /* 0x000fc60003f06270 */
[----:B------:R-:W5:Y:S04]  /*f2b0*/  LDL.LU R177, [R1+0x198] ;  /* 0x0001980001b17983 */ /* 0x000f680000300800 */
[----:B------:R-:W5:Y:S04]  /*f2c0*/  LDL.LU R176, [R1+0x19c] ;  /* 0x00019c0001b07983 */ /* 0x000f680000300800 */
[----:B------:R-:W5:Y:S04]  /*f2d0*/  LDL.LU R175, [R1+0x1a0] ;  /* 0x0001a00001af7983 */ /* 0x000f680000300800 */
[----:B------:R-:W5:Y:S01]  /*f2e0*/  LDL.LU R174, [R1+0x1a4] ;  /* 0x0001a40001ae7983 */ /* 0x000f620000300800 */
[----:B------:R-:W-:-:S03]  /*f2f0*/  ISETP.LT.OR P1, PT, R0, 0x1, !P0 ;  /* 0x000000010000780c */ /* 0x000fc60004721670 */
        /* <DEDUP_REMOVED lines=13> */
[----:B--2---:R-:W-:-:S03]  /*f3d0*/  @!P1 IMAD R2, R2, R17, RZ ;  /* 0x0000001102029224 */ /* 0x004fc600078e02ff */
        /* <DEDUP_REMOVED lines=9> */
[----:B------:R0:W-:Y:S04]  /*f470*/  @!P1 STG.E.U8 desc[UR36][R4.64], R2 ;  /* 0x0000000204009986 */ /* 0x0001e8000c101124 */
[----:B0-----:R-:W3:Y:S01]  /*f480*/  LDL.LU R2, [R1+0x4] ;  /* 0x0000040001027983 */ /* 0x001ee20000300800 */
[----:B------:R-:W-:-:S02]  /*f490*/  ISETP.LT.OR P1, PT, R0, 0x2, !P0 ;  /* 0x000000020000780c */ /* 0x000fc40004721670 */
[----:B------:R-:W-:-:S11]  /*f4a0*/  ISETP.GE.AND P2, PT, R154, 0x9, PT ;  /* 0x000000099a00780c */ /* 0x000fd60003f46270 */
[----:B---3--:R-:W-:-:S05]  /*f4b0*/  @!P1 IMAD R2, R2, R17, RZ ;  /* 0x0000001102029224 */ /* 0x008fca00078e02ff */
[----:B------:R0:W-:Y:S04]  /*f4c0*/  @!P1 STG.E.U8 desc[UR36][R4.64+0x1], R2 ;  /* 0x0000010204009986 */ /* 0x0001e8000c101124 */
[----:B0-----:R-:W3:Y:S01]  /*f4d0*/  LDL.LU R2, [R1+0x8] ;  /* 0x0000080001027983 */ /* 0x001ee20000300800 */
[C---:B------:R-:W-:Y:S02]  /*f4e0*/  ISETP.LT.OR P1, PT, R0.reuse, 0x1, !P2 ;  /* 0x000000010000780c */ /* 0x040fe40005721670 */
[C---:B------:R-:W-:Y:S02]  /*f4f0*/  ISETP.LT.OR P3, PT, R0.reuse, 0x2, !P2 ;  /* 0x000000020000780c */ /* 0x040fe40005761670 */
[----:B------:R-:W-:-:S09]  /*f500*/  ISETP.LT.OR P4, PT, R0, 0x9, !P0 ;  /* 0x000000090000780c */ /* 0x000fd20004781670 */
[----:B---3--:R-:W-:-:S05]  /*f510*/  @!P1 IMAD R2, R2, R17, RZ ;  /* 0x0000001102029224 */ /* 0x008fca00078e02ff */
[----:B------:R0:W-:Y:S04]  /*f520*/  @!P1 STG.E.U8 desc[UR36][R10.64], R2 ;  /* 0x000000020a009986 */ /* 0x0001e8000c101124 */
[----:B0-----:R-:W3:Y:S01]  /*f530*/  LDL.LU R2, [R1+0x10] ;  /* 0x0000100001027983 */ /* 0x001ee20000300800 */
[----:B------:R-:W-:Y:S01]  /*f540*/  @!P3 IMAD R3, R3, R17, RZ ;  /* 0x000000110303b224 */ /* 0x000fe200078e02ff */
[C---:B------:R-:W-:Y:S02]  /*f550*/  ISETP.LT.OR P1, PT, R0.reuse, 0xa, !P0 ;  /* 0x0000000a0000780c */ /* 0x040fe40004721670 */
[C---:B------:R-:W-:Y:S02]  /*f560*/  ISETP.LT.OR P5, PT, R0.reuse, 0x9, !P2 ;  /* 0x000000090000780c */ /* 0x040fe400057a1670 */
[----:B------:R0:W-:Y:S01]  /*f570*/  @!P3 STG.E.U8 desc[UR36][R10.64+0x1], R3 ;  /* 0x000001030a00b986 */ /* 0x0001e2000c101124 */
[----:B------:R-:W-:-:S03]  /*f580*/  ISETP.LT.OR P6, PT, R0, 0xa, !P2 ;  /* 0x0000000a0000780c */ /* 0x000fc600057c1670 */
[----:B0-----:R-:W5:Y:S01]  /*f590*/  LDL.LU R3, [R1+0x18] ;  /* 0x0000180001037983 */ /* 0x001f620000300800 */
[----:B---3--:R-:W-:-:S05]  /*f5a0*/  @!P4 IMAD R2, R2, R17, RZ ;  /* 0x000000110202c224 */ /* 0x008fca00078e02ff */
[----:B------:R0:W-:Y:S04]  /*f5b0*/  @!P4 STG.E.U8 desc[UR36][R4.64+0x8], R2 ;  /* 0x000008020400c986 */ /* 0x0001e8000c101124 */
[----:B0-----:R-:W3:Y:S01]  /*f5c0*/  LDL.LU R2, [R1+0x1c] ;  /* 0x00001c0001027983 */ /* 0x001ee20000300800 */
[-C--:B----4-:R-:W-:Y:S02]  /*f5d0*/  @!P1 IMAD R12, R12, R17.reuse, RZ ;  /* 0x000000110c0c9224 */ /* 0x090fe400078e02ff */
[----:B-----5:R-:W-:-:S03]  /*f5e0*/  @!P5 IMAD R3, R3, R17, RZ ;  /* 0x000000110303d224 */ /* 0x020fc600078e02ff */
[----:B------:R0:W-:Y:S04]  /*f5f0*/  @!P1 STG.E.U8 desc[UR36][R4.64+0x9], R12 ;  /* 0x0000090c04009986 */ /* 0x0001e8000c101124 */
[----:B------:R1:W-:Y:S04]  /*f600*/  @!P5 STG.E.U8 desc[UR36][R10.64+0x8], R3 ;  /* 0x000008030a00d986 */ /* 0x0003e8000c101124 */
[----:B0-----:R-:W4:Y:S04]  /*f610*/  LDL.LU R12, [R1+0x28] ;  /* 0x00002800010c7983 */ /* 0x001f280000300800 */
[----:B-1----:R-:W5:Y:S01]  /*f620*/  LDL.LU R3, [R1+0x20] ;  /* 0x0000200001037983 */ /* 0x002f620000300800 */
[----:B---3--:R-:W-:-:S05]  /*f630*/  @!P6 IMAD R2, R2, R17, RZ ;  /* 0x000000110202e224 */ /* 0x008fca00078e02ff */
[----:B------:R0:W-:Y:S04]  /*f640*/  @!P6 STG.E.U8 desc[UR36][R10.64+0x9], R2 ;  /* 0x000009020a00e986 */ /* 0x0001e8000c101124 */
[----:B0-----:R-:W3:Y:S01]  /*f650*/  LDL.LU R2, [R1+0x24] ;  /* 0x0000240001027983 */ /* 0x001ee20000300800 */
[C---:B------:R-:W-:Y:S02]  /*f660*/  ISETP.LT.OR P3, PT, R0.reuse, 0x11, !P0 ;  /* 0x000000110000780c */ /* 0x040fe40004761670 */
[----:B------:R-:W-:-:S11]  /*f670*/  ISETP.LT.OR P4, PT, R0, 0x12, !P0 ;  /* 0x000000120000780c */ /* 0x000fd60004781670 */
[----:B-----5:R-:W-:-:S05]  /*f680*/  @!P3 IMAD R3, R3, R17, RZ ;  /* 0x000000110303b224 */ /* 0x020fca00078e02ff */
[----:B------:R0:W-:Y:S04]  /*f690*/  @!P3 STG.E.U8 desc[UR36][R4.64+0x10], R3 ;  /* 0x000010030400b986 */ /* 0x0001e8000c101124 */
[----:B0-----:R-:W5:Y:S01]  /*f6a0*/  LDL.LU R3, [R1+0x2c] ;  /* 0x00002c0001037983 */ /* 0x001f620000300800 */
[----:B---3--:R-:W-:-:S05]  /*f6b0*/  @!P4 IMAD R2, R2, R17, RZ ;  /* 0x000000110202c224 */ /* 0x008fca00078e02ff */
[----:B------:R0:W-:Y:S04]  /*f6c0*/  @!P4 STG.E.U8 desc[UR36][R4.64+0x11], R2 ;  /* 0x000011020400c986 */ /* 0x0001e8000c101124 */
[----:B0-----:R-:W3:Y:S01]  /*f6d0*/  LDL.LU R2, [R1+0x30] ;  /* 0x0000300001027983 */ /* 0x001ee20000300800 */
[C---:B------:R-:W-:Y:S02]  /*f6e0*/  ISETP.LT.OR P1, PT, R0.reuse, 0x11, !P2 ;  /* 0x000000110000780c */ /* 0x040fe40005721670 */
[C---:B------:R-:W-:Y:S02]  /*f6f0*/  ISETP.LT.OR P5, PT, R0.reuse, 0x12, !P2 ;  /* 0x000000120000780c */ /* 0x040fe400057a1670 */
[----:B------:R-:W-:-:S09]  /*f700*/  ISETP.LT.OR P6, PT, R0, 0x19, !P0 ;  /* 0x000000190000780c */ /* 0x000fd200047c1670 */
        /* <DEDUP_REMOVED lines=43> */
[----:B-----5:R-:W-:-:S05]  /*f9c0*/  @!P6 IMAD R3, R3, R17, RZ ;  /* 0x000000110303e224 */ /* 0x020fca00078e02ff */
[----:B------:R0:W-:Y:S04]  /*f9d0*/  @!P6 STG.E.U8 desc[UR36][R4.64+0x29], R3 ;  /* 0x000029030400e986 */ /* 0x0001e8000c101124 */
[----:B0-----:R-:W5:Y:S01]  /*f9e0*/  LDL.LU R3, [R1+0x5c] ;  /* 0x00005c0001037983 */ /* 0x001f620000300800 */
        /* <DEDUP_REMOVED lines=48> */
[----:B------:R-:W-:-:S13]  /*fcf0*/  ISETP.LT.OR P5, PT, R0, 0x42, !P2 ;  /* 0x000000420000780c */ /* 0x000fda00057a1670 */
[----:B----4-:R-:W-:-:S05]  /*fd00*/  @!P5 IMAD R12, R12, R17, RZ ;  /* 0x000000110c0cd224 */ /* 0x010fca00078e02ff */
[----:B------:R-:W-:Y:S01]  /*fd10*/  @!P5 STG.E.U8 desc[UR36][R10.64+0x41], R12 ;  /* 0x0000410c0a00d986 */ /* 0x000fe2000c101124 */
[----:B---3--:R-:W-:-:S05]  /*fd20*/  @!P4 IMAD R2, R2, R17, RZ ;  /* 0x000000110202c224 */ /* 0x008fca00078e02ff */
[----:B------:R0:W-:Y:S04]  /*fd30*/  @!P4 STG.E.U8 desc[UR36][R10.64+0x40], R2 ;  /* 0x000040020a00c986 */ /* 0x0001e8000c101124 */
[----:B0-----:R-:W3:Y:S04]  /*fd40*/  LDL.LU R2, [R1+0x90] ;  /* 0x0000900001027983 */ /* 0x001ee80000300800 */
[----:B------:R-:W4:Y:S01]  /*fd50*/  LDL.LU R12, [R1+0xac] ;  /* 0x0000ac00010c7983 */ /* 0x000f220000300800 */
[C---:B------:R-:W-:Y:S02]  /*fd60*/  ISETP.LT.OR P6, PT, R0.reuse, 0x49, !P0 ;  /* 0x000000490000780c */ /* 0x040fe400047c1670 */
[----:B------:R-:W-:-:S02]  /*fd70*/  ISETP.LT.OR P1, PT, R0, 0x4a, !P0 ;  /* 0x0000004a0000780c */ /* 0x000fc40004721670 */
[C---:B------:R-:W-:Y:S02]  /*fd80*/  ISETP.LT.OR P3, PT, R0.reuse, 0x49, !P2 ;  /* 0x000000490000780c */ /* 0x040fe40005761670 */
[C---:B------:R-:W-:Y:S02]  /*fd90*/  ISETP.LT.OR P4, PT, R0.reuse, 0x4a, !P2 ;  /* 0x0000004a0000780c */ /* 0x040fe40005781670 */
[----:B------:R-:W-:-:S07]  /*fda0*/  ISETP.LT.OR P5, PT, R0, 0x51, !P0 ;  /* 0x000000510000780c */ /* 0x000fce00047a1670 */
[----:B-----5:R-:W-:-:S05]  /*fdb0*/  @!P1 IMAD R3, R3, R17, RZ ;  /* 0x0000001103039224 */ /* 0x020fca00078e02ff */
[----:B------:R4:W-:Y:S01]  /*fdc0*/  @!P1 STG.E.U8 desc[UR36][R4.64+0x49], R3 ;  /* 0x0000490304009986 */ /* 0x0009e2000c101124 */
[----:B------:R-:W-:Y:S01]  /*fdd0*/  ISETP.LT.OR P1, PT, R0, 0x51, !P2 ;  /* 0x000000510000780c */ /* 0x000fe20005721670 */
[-C--:B------:R-:W-:Y:S02]  /*fde0*/  @!P3 IMAD R13, R13, R17.reuse, RZ ;  /* 0x000000110d0db224 */ /* 0x080fe400078e02ff */
[-C--:B------:R-:W-:Y:S02]  /*fdf0*/  @!P4 IMAD R15, R15, R17.reuse, RZ ;  /* 0x000000110f0fc224 */ /* 0x080fe400078e02ff */
[----:B------:R-:W-:-:S08]  /*fe00*/  @!P5 IMAD R21, R21, R17, RZ ;  /* 0x000000111515d224 */ /* 0x000fd000078e02ff */
[-C--:B------:R-:W-:Y:S02]  /*fe10*/  @!P1 IMAD R153, R153, R17.reuse, RZ ;  /* 0x0000001199999224 */ /* 0x080fe400078e02ff */
[----:B---3--:R-:W-:-:S05]  /*fe20*/  @!P6 IMAD R2, R2, R17, RZ ;  /* 0x000000110202e224 */ /* 0x008fca00078e02ff */
[----:B------:R-:W-:Y:S01]  /*fe30*/  @!P6 STG.E.U8 desc[UR36][R4.64+0x48], R2 ;  /* 0x000048020400e986 */ /* 0x000fe2000c101124 */
[----:B------:R-:W-:-:S03]  /*fe40*/  ISETP.LT.OR P6, PT, R0, 0x52, !P0 ;  /* 0x000000520000780c */ /* 0x000fc600047c1670 */
[----:B------:R0:W-:Y:S01]  /*fe50*/  @!P3 STG.E.U8 desc[UR36][R10.64+0x48], R13 ;  /* 0x0000480d0a00b986 */ /* 0x0001e2000c101124 */
[----:B------:R-:W-:-:S03]  /*fe60*/  ISETP.LT.OR P3, PT, R0, 0x52, !P2 ;  /* 0x000000520000780c */ /* 0x000fc60005761670 */
[----:B------:R1:W-:Y:S01]  /*fe70*/  @!P4 STG.E.U8 desc[UR36][R10.64+0x49], R15 ;  /* 0x0000490f0a00c986 */ /* 0x0003e2000c101124 */
[----:B------:R-:W-:-:S05]  /*fe80*/  ISETP.LT.OR P4, PT, R0, 0x59, !P0 ;  /* 0x000000590000780c */ /* 0x000fca0004781670 */
[----:B------:R-:W-:Y:S01]  /*fe90*/  @!P6 IMAD R23, R23, R17, RZ ;  /* 0x000000111717e224 */ /* 0x000fe200078e02ff */
[----:B------:R3:W-:Y:S01]  /*fea0*/  @!P5 STG.E.U8 desc[UR36][R4.64+0x50], R21 ;  /* 0x000050150400d986 */ /* 0x0007e2000c101124 */
[----:B------:R-:W-:-:S03]  /*feb0*/  ISETP.LT.OR P5, PT, R0, 0x5a, !P0 ;  /* 0x0000005a0000780c */ /* 0x000fc600047a1670 */
[----:B------:R5:W-:Y:S01]  /*fec0*/  @!P6 STG.E.U8 desc[UR36][R4.64+0x51], R23 ;  /* 0x000051170400e986 */ /* 0x000be2000c101124 */
[----:B------:R-:W-:-:S03]  /*fed0*/  ISETP.LT.OR P6, PT, R0, 0x59, !P2 ;  /* 0x000000590000780c */ /* 0x000fc600057c1670 */
[----:B------:R-:W-:Y:S01]  /*fee0*/  @!P1 STG.E.U8 desc[UR36][R10.64+0x50], R153 ;  /* 0x000050990a009986 */ /* 0x000fe2000c101124 */
[----:B------:R-:W-:Y:S01]  /*fef0*/  ISETP.LT.OR P1, PT, R0, 0x5a, !P2 ;  /* 0x0000005a0000780c */ /* 0x000fe20005721670 */
[-C--:B----4-:R-:W-:Y:S02]  /*ff00*/  @!P3 IMAD R3, R12, R17.reuse, RZ ;  /* 0x000000110c03b224 */ /* 0x090fe400078e02ff */
[-C--:B0-----:R-:W-:Y:S02]  /*ff10*/  @!P4 IMAD R13, R235, R17.reuse, RZ ;  /* 0x00000011eb0dc224 */ /* 0x081fe400078e02ff */
[-C--:B-1----:R-:W-:Y:S01]  /*ff20*/  @!P5 IMAD R15, R234, R17.reuse, RZ ;  /* 0x00000011ea0fd224 */ /* 0x082fe200078e02ff */
[----:B------:R0:W-:Y:S03]  /*ff30*/  @!P3 STG.E.U8 desc[UR36][R10.64+0x51], R3 ;  /* 0x000051030a00b986 */ /* 0x0001e6000c101124 */
[----:B---3--:R-:W-:Y:S01]  /*ff40*/  @!P6 IMAD R21, R233, R17, RZ ;  /* 0x00000011e915e224 */ /* 0x008fe200078e02ff */
[----:B------:R1:W-:Y:S01]  /*ff50*/  @!P4 STG.E.U8 desc[UR36][R4.64+0x58], R13 ;  /* 0x0000580d0400c986 */ /* 0x0003e2000c101124 */
[----:B------:R-:W-:-:S02]  /*ff60*/  ISETP.LT.OR P3, PT, R0, 0x61, !P0 ;  /* 0x000000610000780c */ /* 0x000fc40004761670 */
[----:B-----5:R-:W-:Y:S01]  /*ff70*/  @!P1 IMAD R23, R232, R17, RZ ;  /* 0x00000011e8179224 */ /* 0x020fe200078e02ff */
[C---:B------:R-:W-:Y:S01]  /*ff80*/  ISETP.LT.OR P4, PT, R0.reuse, 0x62, !P0 ;  /* 0x000000620000780c */ /* 0x040fe20004781670 */
[----:B------:R3:W-:Y:S01]  /*ff90*/  @!P5 STG.E.U8 desc[UR36][R4.64+0x59], R15 ;  /* 0x0000590f0400d986 */ /* 0x0007e2000c101124 */
[----:B------:R-:W-:-:S03]  /*ffa0*/  ISETP.LT.OR P5, PT, R0, 0x61, !P2 ;  /* 0x000000610000780c */ /* 0x000fc600057a1670 */
[----:B------:R4:W-:Y:S01]  /*ffb0*/  @!P6 STG.E.U8 desc[UR36][R10.64+0x58], R21 ;  /* 0x000058150a00e986 */ /* 0x0009e2000c101124 */
[----:B------:R-:W-:-:S03]  /*ffc0*/  ISETP.LT.OR P6, PT, R0, 0x62, !P2 ;  /* 0x000000620000780c */ /* 0x000fc600057c1670 */
[----:B------:R-:W-:Y:S01]  /*ffd0*/  @!P1 STG.E.U8 desc[UR36][R10.64+0x59], R23 ;  /* 0x000059170a009986 */ /* 0x000fe2000c101124 */
[----:B------:R-:W-:Y:S01]  /*ffe0*/  ISETP.LT.OR P1, PT, R0, 0x69, !P0 ;  /* 0x000000690000780c */ /* 0x000fe20004721670 */
[-C--:B0-----:R-:W-:Y:S02]  /*fff0*/  @!P3 IMAD R3, R231, R17.reuse, RZ ;  /* 0x00000011e703b224 */ /* 0x081fe400078e02ff */
[-C--:B-1----:R-:W-:Y:S02]  /*10000*/  @!P4 IMAD R13, R230, R17.reuse, RZ ;  /* 0x00000011e60dc224 */ /* 0x082fe400078e02ff */
[-C--:B---3--:R-:W-:Y:S01]  /*10010*/  @!P5 IMAD R15, R229, R17.reuse, RZ ;  /* 0x00000011e50fd224 */ /* 0x088fe200078e02ff */
[----:B------:R0:W-:Y:S03]  /*10020*/  @!P3 STG.E.U8 desc[UR36][R4.64+0x60], R3 ;  /* 0x000060030400b986 */ /* 0x0001e6000c101124 */
[----:B----4-:R-:W-:Y:S01]  /*10030*/  @!P6 IMAD R21, R228, R17, RZ ;  /* 0x00000011e415e224 */ /* 0x010fe200078e02ff */
[----:B------:R1:W-:Y:S01]  /*10040*/  @!P4 STG.E.U8 desc[UR36][R4.64+0x61], R13 ;  /* 0x0000610d0400c986 */ /* 0x0003e2000c101124 */
[----:B------:R-:W-:-:S02]  /*10050*/  ISETP.LT.OR P3, PT, R0, 0x6a, !P0 ;  /* 0x0000006a0000780c */ /* 0x000fc40004761670 */
[----:B------:R-:W-:Y:S01]  /*10060*/  @!P1 IMAD R153, R227, R17, RZ ;  /* 0x00000011e3999224 */ /* 0x000fe200078e02ff */
        /* <DEDUP_REMOVED lines=131> */
[-C--:B----4-:R-:W-:Y:S01]  /*108a0*/  @!P6 IMAD R21, R183, R17.reuse, RZ ;  /* 0x00000011b715e224 */ /* 0x090fe200078e02ff */
[----:B------:R1:W-:Y:S03]  /*108b0*/  @!P4 STG.E.U8 desc[UR36][R10.64+0xb8], R13 ;  /* 0x0000b80d0a00c986 */ /* 0x0003e6000c101124 */
[----:B------:R-:W-:Y:S01]  /*108c0*/  @!P1 IMAD R23, R182, R17, RZ ;  /* 0x00000011b6179224 */ /* 0x000fe200078e02ff */
[C---:B------:R-:W-:Y:S01]  /*108d0*/  ISETP.LT.OR P3, PT, R0.reuse, 0xc1, !P2 ;  /* 0x000000c10000780c */ /* 0x040fe20005761670 */
[----:B------:R3:W-:Y:S01]  /*108e0*/  @!P5 STG.E.U8 desc[UR36][R10.64+0xb9], R15 ;  /* 0x0000b90f0a00d986 */ /* 0x0007e2000c101124 */
[----:B------:R-:W-:-:S02]  /*108f0*/  ISETP.LT.OR P4, PT, R0, 0xc2, !P2 ;  /* 0x000000c20000780c */ /* 0x000fc40005781670 */
[C---:B------:R-:W-:Y:S01]  /*10900*/  ISETP.LT.OR P5, PT, R0.reuse, 0xc9, !P0 ;  /* 0x000000c90000780c */ /* 0x040fe200047a1670 */
[----:B------:R4:W-:Y:S01]  /*10910*/  @!P6 STG.E.U8 desc[UR36][R4.64+0xc0], R21 ;  /* 0x0000c0150400e986 */ /* 0x0009e2000c101124 */
[----:B------:R-:W-:-:S03]  /*10920*/  ISETP.LT.OR P6, PT, R0, 0xca, !P0 ;  /* 0x000000ca0000780c */ /* 0x000fc600047c1670 */
[----:B------:R-:W-:Y:S01]  /*10930*/  @!P1 STG.E.U8 desc[UR36][R4.64+0xc1], R23 ;  /* 0x0000c11704009986 */ /* 0x000fe2000c101124 */
[----:B------:R-:W-:-:S03]  /*10940*/  ISETP.LT.OR P1, PT, R0, 0xc9, !P2 ;  /* 0x000000c90000780c */ /* 0x000fc60005721670 */
[-C--:B0-----:R-:W-:Y:S02]  /*10950*/  @!P3 IMAD R3, R181, R17.reuse, RZ ;  /* 0x00000011b503b224 */ /* 0x081fe400078e02ff */
[-C--:B-1----:R-:W-:Y:S02]  /*10960*/  @!P4 IMAD R13, R180, R17.reuse, RZ ;  /* 0x00000011b40dc224 */ /* 0x082fe400078e02ff */
[-C--:B---3--:R-:W-:Y:S02]  /*10970*/  @!P5 IMAD R15, R179, R17.reuse, RZ ;  /* 0x00000011b30fd224 */ /* 0x088fe400078e02ff */
[-C--:B----4-:R-:W-:Y:S01]  /*10980*/  @!P6 IMAD R21, R178, R17.reuse, RZ ;  /* 0x00000011b215e224 */ /* 0x090fe200078e02ff */
[----:B------:R0:W-:Y:S03]  /*10990*/  @!P3 STG.E.U8 desc[UR36][R10.64+0xc0], R3 ;  /* 0x0000c0030a00b986 */ /* 0x0001e6000c101124 */
[----:B------:R-:W-:Y:S01]  /*109a0*/  @!P1 IMAD R153, R177, R17, RZ ;  /* 0x00000011b1999224 */ /* 0x000fe200078e02ff */
[----:B------:R1:W-:Y:S01]  /*109b0*/  @!P4 STG.E.U8 desc[UR36][R10.64+0xc1], R13 ;  /* 0x0000c10d0a00c986 */ /* 0x0003e2000c101124 */
[----:B------:R-:W-:-:S02]  /*109c0*/  ISETP.LT.OR P3, PT, R0, 0xca, !P2 ;  /* 0x000000ca0000780c */ /* 0x000fc40005761670 */
        /* <DEDUP_REMOVED lines=33> */
[----:B------:R4:W-:Y:S04]  /*10be0*/  @!P6 STG.E.U8 desc[UR36][R10.64+0xd9], R21 ;  /* 0x0000d9150a00e986 */ /* 0x0009e8000c101124 */
[----:B------:R-:W-:Y:S01]  /*10bf0*/  @!P1 STG.E.U8 desc[UR36][R4.64+0xe0], R153 ;  /* 0x0000e09904009986 */ /* 0x000fe2000c101124 */
[C---:B------:R-:W-:Y:S02]  /*10c00*/  ISETP.LT.OR P1, PT, R0.reuse, 0xea, !P0 ;  /* 0x000000ea0000780c */ /* 0x040fe40004721670 */
[----:B------:R-:W-:Y:S01]  /*10c10*/  ISETP.LT.OR P6, PT, R0, 0xe9, !P0 ;  /* 0x000000e90000780c */ /* 0x000fe200047c1670 */
[-C--:B0-----:R-:W-:Y:S02]  /*10c20*/  @!P3 IMAD R3, R166, R17.reuse, RZ ;  /* 0x00000011a603b224 */ /* 0x081fe400078e02ff */
[----:B-1----:R-:W-:-:S02]  /*10c30*/  @!P4 IMAD R13, R165, R17, RZ ;  /* 0x00000011a50dc224 */ /* 0x002fc400078e02ff */
[----:B---3--:R-:W-:Y:S01]  /*10c40*/  @!P5 IMAD R15, R164, R17, RZ ;  /* 0x00000011a40fd224 */ /* 0x008fe200078e02ff */
[----:B------:R0:W-:Y:S01]  /*10c50*/  @!P3 STG.E.U8 desc[UR36][R4.64+0xe1], R3 ;  /* 0x0000e1030400b986 */ /* 0x0001e2000c101124 */
[----:B------:R-:W-:-:S04]  /*10c60*/  ISETP.LT.OR P3, PT, R0, 0xe9, !P2 ;  /* 0x000000e90000780c */ /* 0x000fc80005761670 */
[-C--:B------:R-:W-:Y:S01]  /*10c70*/  @!P1 IMAD R23, R162, R17.reuse, RZ ;  /* 0x00000011a2179224 */ /* 0x080fe200078e02ff */
[----:B------:R2:W-:Y:S01]  /*10c80*/  @!P4 STG.E.U8 desc[UR36][R10.64+0xe0], R13 ;  /* 0x0000e00d0a00c986 */ /* 0x0005e2000c101124 */
[----:B----4-:R-:W-:Y:S01]  /*10c90*/  @!P6 IMAD R21, R163, R17, RZ ;  /* 0x00000011a315e224 */ /* 0x010fe200078e02ff */
[C---:B------:R-:W-:Y:S02]  /*10ca0*/  ISETP.LT.OR P4, PT, R0.reuse, 0xea, !P2 ;  /* 0x000000ea0000780c */ /* 0x040fe40005781670 */
[----:B------:R1:W-:Y:S01]  /*10cb0*/  @!P5 STG.E.U8 desc[UR36][R10.64+0xe1], R15 ;  /* 0x0000e10f0a00d986 */ /* 0x0003e2000c101124 */
[----:B------:R-:W-:-:S03]  /*10cc0*/  ISETP.LT.OR P5, PT, R0, 0xf1, !P0 ;  /* 0x000000f10000780c */ /* 0x000fc600047a1670 */
[----:B------:R-:W-:Y:S01]  /*10cd0*/  @!P1 STG.E.U8 desc[UR36][R4.64+0xe9], R23 ;  /* 0x0000e91704009986 */ /* 0x000fe2000c101124 */
[----:B------:R-:W-:-:S03]  /*10ce0*/  ISETP.LT.OR P1, PT, R0, 0xf2, !P0 ;  /* 0x000000f20000780c */ /* 0x000fc60004721670 */
[----:B------:R3:W-:Y:S01]  /*10cf0*/  @!P6 STG.E.U8 desc[UR36][R4.64+0xe8], R21 ;  /* 0x0000e8150400e986 */ /* 0x0007e2000c101124 */
[----:B------:R-:W-:Y:S01]  /*10d00*/  ISETP.LT.OR P6, PT, R0, 0xf1, !P2 ;  /* 0x000000f10000780c */ /* 0x000fe200057c1670 */
[-C--:B0-----:R-:W-:Y:S02]  /*10d10*/  @!P3 IMAD R3, R161, R17.reuse, RZ ;  /* 0x00000011a103b224 */ /* 0x081fe400078e02ff */
[-C--:B--2---:R-:W-:Y:S02]  /*10d20*/  @!P4 IMAD R13, R160, R17.reuse, RZ ;  /* 0x00000011a00dc224 */ /* 0x084fe400078e02ff */
[-C--:B-1----:R-:W-:Y:S01]  /*10d30*/  @!P5 IMAD R15, R159, R17.reuse, RZ ;  /* 0x000000119f0fd224 */ /* 0x082fe200078e02ff */
[----:B------:R0:W-:Y:S01]  /*10d40*/  @!P3 STG.E.U8 desc[UR36][R10.64+0xe8], R3 ;  /* 0x0000e8030a00b986 */ /* 0x0001e2000c101124 */
[----:B------:R-:W-:Y:S02]  /*10d50*/  ISETP.LT.OR P3, PT, R0, 0xf2, !P2 ;  /* 0x000000f20000780c */ /* 0x000fe40005761670 */
[-C--:B---3--:R-:W-:Y:S01]  /*10d60*/  @!P1 IMAD R21, R158, R17.reuse, RZ ;  /* 0x000000119e159224 */ /* 0x088fe200078e02ff */
[----:B------:R1:W-:Y:S03]  /*10d70*/  @!P4 STG.E.U8 desc[UR36][R10.64+0xe9], R13 ;  /* 0x0000e90d0a00c986 */ /* 0x0003e6000c101124 */
[----:B------:R-:W-:Y:S01]  /*10d80*/  @!P6 IMAD R23, R157, R17, RZ ;  /* 0x000000119d17e224 */ /* 0x000fe200078e02ff */
[C---:B------:R-:W-:Y:S01]  /*10d90*/  ISETP.LT.OR P4, PT, R0.reuse, 0xf9, !P0 ;  /* 0x000000f90000780c */ /* 0x040fe20004781670 */
[----:B------:R-:W-:Y:S01]  /*10da0*/  @!P1 STG.E.U8 desc[UR36][R4.64+0xf1], R21 ;  /* 0x0000f11504009986 */ /* 0x000fe2000c101124 */
[----:B------:R-:W-:-:S02]  /*10db0*/  ISETP.LT.OR P0, PT, R0, 0xfa, !P0 ;  /* 0x000000fa0000780c */ /* 0x000fc40004701670 */
[----:B------:R-:W-:Y:S01]  /*10dc0*/  ISETP.GE.AND P1, PT, R154, 0x81, PT ;  /* 0x000000819a00780c */ /* 0x000fe20003f26270 */
[----:B------:R2:W-:Y:S01]  /*10dd0*/  @!P5 STG.E.U8 desc[UR36][R4.64+0xf0], R15 ;  /* 0x0000f00f0400d986 */ /* 0x0005e2000c101124 */
[C---:B------:R-:W-:Y:S02]  /*10de0*/  ISETP.LT.OR P5, PT, R0.reuse, 0xf9, !P2 ;  /* 0x000000f90000780c */ /* 0x040fe400057a1670 */
[C---:B------:R-:W-:Y:S01]  /*10df0*/  ISETP.LT.OR P2, PT, R0.reuse, 0xfa, !P2 ;  /* 0x000000fa0000780c */ /* 0x040fe20005741670 */
[----:B------:R3:W-:Y:S01]  /*10e00*/  @!P6 STG.E.U8 desc[UR36][R10.64+0xf0], R23 ;  /* 0x0000f0170a00e986 */ /* 0x0007e2000c101124 */
[----:B------:R-:W-:Y:S01]  /*10e10*/  ISETP.LT.OR P6, PT, R0, 0x1, !P1 ;  /* 0x000000010000780c */ /* 0x000fe20004fc1670 */
[-C--:B0-----:R-:W-:Y:S02]  /*10e20*/  @!P3 IMAD R3, R156, R17.reuse, RZ ;  /* 0x000000119c03b224 */ /* 0x081fe400078e02ff */
[-C--:B-1----:R-:W-:Y:S02]  /*10e30*/  @!P4 IMAD R13, R152, R17.reuse, RZ ;  /* 0x00000011980dc224 */ /* 0x082fe400078e02ff */
[----:B------:R-:W-:Y:S01]  /*10e40*/  @!P0 IMAD R153, R22, R17, RZ ;  /* 0x0000001116998224 */ /* 0x000fe200078e02ff */
[----:B------:R0:W-:Y:S01]  /*10e50*/  @!P3 STG.E.U8 desc[UR36][R10.64+0xf1], R3 ;  /* 0x0000f1030a00b986 */ /* 0x0001e2000c101124 */
[----:B------:R-:W-:-:S02]  /*10e60*/  ISETP.GE.AND P3, PT, R154, 0x89, PT ;  /* 0x000000899a00780c */ /* 0x000fc40003f66270 */
[-C--:B--2---:R-:W-:Y:S02]  /*10e70*/  @!P5 IMAD R15, R20, R17.reuse, RZ ;  /* 0x00000011140fd224 */ /* 0x084fe400078e02ff */
[-C--:B------:R-:W-:Y:S01]  /*10e80*/  @!P2 IMAD R21, R14, R17.reuse, RZ ;  /* 0x000000110e15a224 */ /* 0x080fe200078e02ff */
[----:B------:R-:W-:Y:S01]  /*10e90*/  @!P0 STG.E.U8 desc[UR36][R4.64+0xf9], R153 ;  /* 0x0000f99904008986 */ /* 0x000fe2000c101124 */
[----:B---3--:R-:W-:Y:S01]  /*10ea0*/  @!P6 IMAD R23, R24, R17, RZ ;  /* 0x000000111817e224 */ /* 0x008fe200078e02ff */
[C---:B------:R-:W-:Y:S02]  /*10eb0*/  ISETP.LT.OR P0, PT, R0.reuse, 0x2, !P1 ;  /* 0x000000020000780c */ /* 0x040fe40004f01670 */
[----:B------:R1:W-:Y:S01]  /*10ec0*/  @!P4 STG.E.U8 desc[UR36][R4.64+0xf8], R13 ;  /* 0x0000f80d0400c986 */ /* 0x0003e2000c101124 */
[----:B------:R-:W-:-:S03]  /*10ed0*/  ISETP.LT.OR P4, PT, R0, 0x1, !P3 ;  /* 0x000000010000780c */ /* 0x000fc60005f81670 */
[----:B------:R-:W-:Y:S01]  /*10ee0*/  @!P5 STG.E.U8 desc[UR36][R10.64+0xf8], R15 ;  /* 0x0000f80f0a00d986 */ /* 0x000fe2000c101124 */
[----:B------:R-:W-:-:S03]  /*10ef0*/  ISETP.LT.OR P5, PT, R0, 0x2, !P3 ;  /* 0x000000020000780c */ /* 0x000fc60005fa1670 */
[----:B------:R-:W-:Y:S01]  /*10f00*/  @!P2 STG.E.U8 desc[UR36][R10.64+0xf9], R21 ;  /* 0x0000f9150a00a986 */ /* 0x000fe2000c101124 */
[----:B------:R-:W-:-:S03]  /*10f10*/  ISETP.LT.OR P2, PT, R0, 0x9, !P1 ;  /* 0x000000090000780c */ /* 0x000fc60004f41670 */
[----:B------:R-:W-:Y:S01]  /*10f20*/  @!P6 STG.E.U8 desc[UR36][R6.64], R23 ;  /* 0x000000170600e986 */ /* 0x000fe2000c101124 */
[----:B------:R-:W-:Y:S01]  /*10f30*/  ISETP.LT.OR P6, PT, R0, 0xa, !P1 ;  /* 0x0000000a0000780c */ /* 0x000fe20004fc1670 */
[-C--:B------:R-:W-:Y:S02]  /*10f40*/  @!P0 IMAD R25, R25, R17.reuse, RZ ;  /* 0x0000001119198224 */ /* 0x080fe400078e02ff */
[-C--:B0-----:R-:W-:Y:S02]  /*10f50*/  @!P4 IMAD R3, R26, R17.reuse, RZ ;  /* 0x000000111a03c224 */ /* 0x081fe400078e02ff */
[-C--:B------:R-:W-:Y:S01]  /*10f60*/  @!P5 IMAD R27, R27, R17.reuse, RZ ;  /* 0x000000111b1bd224 */ /* 0x080fe200078e02ff */
[----:B------:R-:W-:Y:S03]  /*10f70*/  @!P0 STG.E.U8 desc[UR36][R6.64+0x1], R25 ;  /* 0x0000011906008986 */ /* 0x000fe6000c101124 */
[----:B-1----:R-:W-:Y:S01]  /*10f80*/  @!P2 IMAD R5, R28, R17, RZ ;  /* 0x000000111c05a224 */ /* 0x002fe200078e02ff */
[----:B------:R0:W-:Y:S01]  /*10f90*/  @!P4 STG.E.U8 desc[UR36][R8.64], R3 ;  /* 0x000000030800c986 */ /* 0x0001e2000c101124 */
[----:B------:R-:W-:-:S02]  /*10fa0*/  ISETP.LT.OR P0, PT, R0, 0xa, !P3 ;  /* 0x0000000a0000780c */ /* 0x000fc40005f01670 */
[----:B------:R-:W-:Y:S01]  /*10fb0*/  @!P6 IMAD R29, R29, R17, RZ ;  /* 0x000000111d1de224 */ /* 0x000fe200078e02ff */
[C---:B------:R-:W-:Y:S01]  /*10fc0*/  ISETP.LT.OR P4, PT, R0.reuse, 0x9, !P3 ;  /* 0x000000090000780c */ /* 0x040fe20005f81670 */
[----:B------:R-:W-:Y:S01]  /*10fd0*/  @!P5 STG.E.U8 desc[UR36][R8.64+0x1], R27 ;  /* 0x0000011b0800d986 */ /* 0x000fe2000c101124 */
[----:B------:R-:W-:-:S03]  /*10fe0*/  ISETP.LT.OR P5, PT, R0, 0x11, !P1 ;  /* 0x000000110000780c */ /* 0x000fc60004fa1670 */
[----:B------:R1:W-:Y:S01]  /*10ff0*/  @!P2 STG.E.U8 desc[UR36][R6.64+0x8], R5 ;  /* 0x000008050600a986 */ /* 0x0003e2000c101124 */
[----:B------:R-:W-:-:S03]  /*11000*/  ISETP.LT.OR P2, PT, R0, 0x12, !P1 ;  /* 0x000000120000780c */ /* 0x000fc60004f41670 */
[----:B------:R-:W-:Y:S01]  /*11010*/  @!P6 STG.E.U8 desc[UR36][R6.64+0x9], R29 ;  /* 0x0000091d0600e986 */ /* 0x000fe2000c101124 */
[----:B------:R-:W-:Y:S01]  /*11020*/  ISETP.LT.OR P6, PT, R0, 0x11, !P3 ;  /* 0x000000110000780c */ /* 0x000fe20005fc1670 */
[-C--:B------:R-:W-:Y:S02]  /*11030*/  @!P0 IMAD R31, R31, R17.reuse, RZ ;  /* 0x000000111f1f8224 */ /* 0x080fe400078e02ff */
[-C--:B0-----:R-:W-:Y:S02]  /*11040*/  @!P4 IMAD R3, R30, R17.reuse, RZ ;  /* 0x000000111e03c224 */ /* 0x081fe400078e02ff */
[-C--:B------:R-:W-:Y:S01]  /*11050*/  @!P5 IMAD R11, R32, R17.reuse, RZ ;  /* 0x00000011200bd224 */ /* 0x080fe200078e02ff */
[----:B------:R-:W-:Y:S03]  /*11060*/  @!P0 STG.E.U8 desc[UR36][R8.64+0x9], R31 ;  /* 0x0000091f08008986 */ /* 0x000fe6000c101124 */
[----:B------:R-:W-:Y:S01]  /*11070*/  @!P2 IMAD R33, R33, R17, RZ ;  /* 0x000000112121a224 */ /* 0x000fe200078e02ff */
[----:B------:R0:W-:Y:S01]  /*11080*/  @!P4 STG.E.U8 desc[UR36][R8.64+0x8], R3 ;  /* 0x000008030800c986 */ /* 0x0001e2000c101124 */
[----:B------:R-:W-:-:S02]  /*11090*/  ISETP.LT.OR P0, PT, R0, 0x12, !P3 ;  /* 0x000000120000780c */ /* 0x000fc40005f01670 */
[----:B-1----:R-:W-:Y:S01]  /*110a0*/  @!P6 IMAD R5, R34, R17, RZ ;  /* 0x000000112205e224 */ /* 0x002fe200078e02ff */
[C---:B------:R-:W-:Y:S01]  /*110b0*/  ISETP.LT.OR P4, PT, R0.reuse, 0x19, !P1 ;  /* 0x000000190000780c */ /* 0x040fe20004f81670 */
[----:B------:R-:W-:Y:S01]  /*110c0*/  @!P5 STG.E.U8 desc[UR36][R6.64+0x10], R11 ;  /* 0x0000100b0600d986 */ /* 0x000fe2000c101124 */
[----:B------:R-:W-:-:S03]  /*110d0*/  ISETP.LT.OR P5, PT, R0, 0x1a, !P1 ;  /* 0x0000001a0000780c */ /* 0x000fc60004fa1670 */
[----:B------:R-:W-:Y:S01]  /*110e0*/  @!P2 STG.E.U8 desc[UR36][R6.64+0x11], R33 ;  /* 0x000011210600a986 */ /* 0x000fe2000c101124 */
[----:B------:R-:W-:-:S03]  /*110f0*/  ISETP.LT.OR P2, PT, R0, 0x19, !P3 ;  /* 0x000000190000780c */ /* 0x000fc60005f41670 */
[----:B------:R1:W-:Y:S01]  /*11100*/  @!P6 STG.E.U8 desc[UR36][R8.64+0x10], R5 ;  /* 0x000010050800e986 */ /* 0x0003e2000c101124 */
[----:B------:R-:W-:Y:S01]  /*11110*/  ISETP.LT.OR P6, PT, R0, 0x1a, !P3 ;  /* 0x0000001a0000780c */ /* 0x000fe20005fc1670 */
[-C--:B------:R-:W-:Y:S02]  /*11120*/  @!P0 IMAD R35, R35, R17.reuse, RZ ;  /* 0x0000001123238224 */ /* 0x080fe400078e02ff */
[-C--:B0-----:R-:W-:Y:S02]  /*11130*/  @!P4 IMAD R3, R36, R17.reuse, RZ ;  /* 0x000000112403c224 */ /* 0x081fe400078e02ff */
[-C--:B------:R-:W-:Y:S01]  /*11140*/  @!P5 IMAD R37, R37, R17.reuse, RZ ;  /* 0x000000112525d224 */ /* 0x080fe200078e02ff */
[----:B------:R-:W-:Y:S01]  /*11150*/  @!P0 STG.E.U8 desc[UR36][R8.64+0x11], R35 ;  /* 0x0000112308008986 */ /* 0x000fe2000c101124 */
[----:B------:R-:W-:Y:S02]  /*11160*/  ISETP.LT.OR P0, PT, R0, 0x22, !P1 ;  /* 0x000000220000780c */ /* 0x000fe40004f01670 */
[----:B-1----:R-:W-:-:S04]  /*11170*/  @!P2 IMAD R5, R38, R17, RZ ;  /* 0x000000112605a224 */ /* 0x002fc800078e02ff */
[----:B------:R-:W-:Y:S01]  /*11180*/  @!P6 IMAD R39, R39, R17, RZ ;  /* 0x000000112727e224 */ /* 0x000fe200078e02ff */
[----:B------:R0:W-:Y:S01]  /*11190*/  @!P4 STG.E.U8 desc[UR36][R6.64+0x18], R3 ;  /* 0x000018030600c986 */ /* 0x0001e2000c101124 */
[----:B------:R-:W-:-:S03]  /*111a0*/  ISETP.LT.OR P4, PT, R0, 0x21, !P1 ;  /* 0x000000210000780c */ /* 0x000fc60004f81670 */
        /* <DEDUP_REMOVED lines=216> */
[-C--:B0-----:R-:W-:Y:S02]  /*11f30*/  @!P4 IMAD R3, R110, R17.reuse, RZ ;  /* 0x000000116e03c224 */ /* 0x081fe400078e02ff */
[-C--:B------:R-:W-:Y:S02]  /*11f40*/  @!P0 IMAD R111, R111, R17.reuse, RZ ;  /* 0x000000116f6f8224 */ /* 0x080fe400078e02ff */
[-C--:B------:R-:W-:Y:S01]  /*11f50*/  @!P5 IMAD R11, R112, R17.reuse, RZ ;  /* 0x00000011700bd224 */ /* 0x080fe200078e02ff */
[----:B------:R0:W-:Y:S03]  /*11f60*/  @!P4 STG.E.U8 desc[UR36][R8.64+0xa8], R3 ;  /* 0x0000a8030800c986 */ /* 0x0001e6000c101124 */
[-C--:B------:R-:W-:Y:S01]  /*11f70*/  @!P2 IMAD R113, R113, R17.reuse, RZ ;  /* 0x000000117171a224 */ /* 0x080fe200078e02ff */
[----:B------:R-:W-:Y:S03]  /*11f80*/  @!P0 STG.E.U8 desc[UR36][R8.64+0xa9], R111 ;  /* 0x0000a96f08008986 */ /* 0x000fe6000c101124 */
[----:B-1----:R-:W-:Y:S01]  /*11f90*/  @!P6 IMAD R5, R114, R17, RZ ;  /* 0x000000117205e224 */ /* 0x002fe200078e02ff */
[C---:B------:R-:W-:Y:S01]  /*11fa0*/  ISETP.LT.OR P0, PT, R0.reuse, 0xb2, !P3 ;  /* 0x000000b20000780c */ /* 0x040fe20005f01670 */
[----:B------:R-:W-:Y:S01]  /*11fb0*/  @!P5 STG.E.U8 desc[UR36][R6.64+0xb0], R11 ;  /* 0x0000b00b0600d986 */ /* 0x000fe2000c101124 */
[----:B------:R-:W-:-:S02]  /*11fc0*/  ISETP.LT.OR P5, PT, R0, 0xba, !P1 ;  /* 0x000000ba0000780c */ /* 0x000fc40004fa1670 */
[C---:B------:R-:W-:Y:S01]  /*11fd0*/  ISETP.LT.OR P4, PT, R0.reuse, 0xb9, !P1 ;  /* 0x000000b90000780c */ /* 0x040fe20004f81670 */
[----:B------:R-:W-:Y:S01]  /*11fe0*/  @!P2 STG.E.U8 desc[UR36][R6.64+0xb1], R113 ;  /* 0x0000b1710600a986 */ /* 0x000fe2000c101124 */
[----:B------:R-:W-:-:S03]  /*11ff0*/  ISETP.LT.OR P2, PT, R0, 0xb9, !P3 ;  /* 0x000000b90000780c */ /* 0x000fc60005f41670 */
[----:B------:R1:W-:Y:S01]  /*12000*/  @!P6 STG.E.U8 desc[UR36][R8.64+0xb0], R5 ;  /* 0x0000b0050800e986 */ /* 0x0003e2000c101124 */
[----:B------:R-:W-:-:S03]  /*12010*/  ISETP.LT.OR P6, PT, R0, 0xba, !P3 ;  /* 0x000000ba0000780c */ /* 0x000fc60005fc1670 */
[-C--:B------:R-:W-:Y:S02]  /*12020*/  @!P0 IMAD R115, R115, R17.reuse, RZ ;  /* 0x0000001173738224 */ /* 0x080fe400078e02ff */
[-C--:B------:R-:W-:Y:S02]  /*12030*/  @!P5 IMAD R117, R117, R17.reuse, RZ ;  /* 0x000000117575d224 */ /* 0x080fe400078e02ff */
[-C--:B0-----:R-:W-:Y:S01]  /*12040*/  @!P4 IMAD R3, R116, R17.reuse, RZ ;  /* 0x000000117403c224 */ /* 0x081fe200078e02ff */
[----:B------:R-:W-:Y:S01]  /*12050*/  @!P0 STG.E.U8 desc[UR36][R8.64+0xb1], R115 ;  /* 0x0000b17308008986 */ /* 0x000fe2000c101124 */
[----:B------:R-:W-:Y:S01]  /*12060*/  ISETP.LT.OR P0, PT, R0, 0xc1, !P1 ;  /* 0x000000c10000780c */ /* 0x000fe20004f01670 */
[----:B-1----:R-:W-:-:S03]  /*12070*/  @!P2 IMAD R5, R118, R17, RZ ;  /* 0x000000117605a224 */ /* 0x002fc600078e02ff */
[----:B------:R-:W-:Y:S01]  /*12080*/  @!P6 IMAD R119, R119, R17, RZ ;  /* 0x000000117777e224 */ /* 0x000fe200078e02ff */
[----:B------:R-:W-:Y:S01]  /*12090*/  @!P5 STG.E.U8 desc[UR36][R6.64+0xb9], R117 ;  /* 0x0000b9750600d986 */ /* 0x000fe2000c101124 */
[----:B------:R-:W-:-:S03]  /*120a0*/  ISETP.LT.OR P5, PT, R0, 0xc2, !P1 ;  /* 0x000000c20000780c */ /* 0x000fc60004fa1670 */
[----:B------:R0:W-:Y:S01]  /*120b0*/  @!P4 STG.E.U8 desc[UR36][R6.64+0xb8], R3 ;  /* 0x0000b8030600c986 */ /* 0x0001e2000c101124 */
[----:B------:R-:W-:-:S03]  /*120c0*/  ISETP.LT.OR P4, PT, R0, 0xc1, !P3 ;  /* 0x000000c10000780c */ /* 0x000fc60005f81670 */
[----:B------:R-:W-:Y:S01]  /*120d0*/  @!P6 STG.E.U8 desc[UR36][R8.64+0xb9], R119 ;  /* 0x0000b9770800e986 */ /* 0x000fe2000c101124 */
[----:B------:R-:W-:-:S03]  /*120e0*/  ISETP.LT.OR P6, PT, R0, 0xc2, !P3 ;  /* 0x000000c20000780c */ /* 0x000fc60005fc1670 */
[----:B------:R1:W-:Y:S01]  /*120f0*/  @!P2 STG.E.U8 desc[UR36][R8.64+0xb8], R5 ;  /* 0x0000b8050800a986 */ /* 0x0003e2000c101124 */
[----:B------:R-:W-:Y:S01]  /*12100*/  ISETP.LT.OR P2, PT, R0, 0xc9, !P1 ;  /* 0x000000c90000780c */ /* 0x000fe20004f41670 */
[-C--:B------:R-:W-:Y:S02]  /*12110*/  @!P0 IMAD R11, R120, R17.reuse, RZ ;  /* 0x00000011780b8224 */ /* 0x080fe400078e02ff */
[-C--:B------:R-:W-:Y:S02]  /*12120*/  @!P5 IMAD R121, R121, R17.reuse, RZ ;  /* 0x000000117979d224 */ /* 0x080fe400078e02ff */
[-C--:B0-----:R-:W-:Y:S01]  /*12130*/  @!P4 IMAD R3, R122, R17.reuse, RZ ;  /* 0x000000117a03c224 */ /* 0x081fe200078e02ff */
[----:B------:R0:W-:Y:S03]  /*12140*/  @!P0 STG.E.U8 desc[UR36][R6.64+0xc0], R11 ;  /* 0x0000c00b06008986 */ /* 0x0001e6000c101124 */
[-C--:B------:R-:W-:Y:S01]  /*12150*/  @!P6 IMAD R123, R123, R17.reuse, RZ ;  /* 0x000000117b7be224 */ /* 0x080fe200078e02ff */
[----:B------:R-:W-:Y:S01]  /*12160*/  ISETP.LT.OR P0, PT, R0, 0xca, !P1 ;  /* 0x000000ca0000780c */ /* 0x000fe20004f01670 */
[----:B------:R-:W-:Y:S02]  /*12170*/  @!P5 STG.E.U8 desc[UR36][R6.64+0xc1], R121 ;  /* 0x0000c1790600d986 */ /* 0x000fe4000c101124 */
[----:B-1----:R-:W-:Y:S01]  /*12180*/  @!P2 IMAD R5, R124, R17, RZ ;  /* 0x000000117c05a224 */ /* 0x002fe200078e02ff */
[C---:B------:R-:W-:Y:S01]  /*12190*/  ISETP.LT.OR P5, PT, R0.reuse, 0xc9, !P3 ;  /* 0x000000c90000780c */ /* 0x040fe20005fa1670 */
[----:B------:R1:W-:Y:S01]  /*121a0*/  @!P4 STG.E.U8 desc[UR36][R8.64+0xc0], R3 ;  /* 0x0000c0030800c986 */ /* 0x0003e2000c101124 */
        /* <DEDUP_REMOVED lines=8> */
[----:B------:R-:W-:Y:S03]  /*12230*/  @!P0 STG.E.U8 desc[UR36][R6.64+0xc9], R125 ;  /* 0x0000c97d06008986 */ /* 0x000fe6000c101124 */
[-C--:B-1----:R-:W-:Y:S01]  /*12240*/  @!P6 IMAD R3, R128, R17.reuse, RZ ;  /* 0x000000118003e224 */ /* 0x082fe200078e02ff */
[----:B------:R0:W-:Y:S03]  /*12250*/  @!P5 STG.E.U8 desc[UR36][R8.64+0xc8], R11 ;  /* 0x0000c80b0800d986 */ /* 0x0001e6000c101124 */
[----:B------:R-:W-:Y:S01]  /*12260*/  @!P2 IMAD R129, R129, R17, RZ ;  /* 0x000000118181a224 */ /* 0x000fe200078e02ff */
[C---:B------:R-:W-:Y:S01]  /*12270*/  ISETP.LT.OR P0, PT, R0.reuse, 0xd1, !P3 ;  /* 0x000000d10000780c */ /* 0x040fe20005f01670 */
[----:B------:R-:W-:Y:S01]  /*12280*/  @!P4 STG.E.U8 desc[UR36][R8.64+0xc9], R127 ;  /* 0x0000c97f0800c986 */ /* 0x000fe2000c101124 */
[----:B------:R-:W-:-:S02]  /*12290*/  ISETP.LT.OR P5, PT, R0, 0xd2, !P3 ;  /* 0x000000d20000780c */ /* 0x000fc40005fa1670 */
[C---:B------:R-:W-:Y:S01]  /*122a0*/  ISETP.LT.OR P4, PT, R0.reuse, 0xd9, !P1 ;  /* 0x000000d90000780c */ /* 0x040fe20004f81670 */
[----:B------:R1:W-:Y:S01]  /*122b0*/  @!P6 STG.E.U8 desc[UR36][R6.64+0xd0], R3 ;  /* 0x0000d0030600e986 */ /* 0x0003e2000c101124 */
[----:B------:R-:W-:-:S03]  /*122c0*/  ISETP.LT.OR P6, PT, R0, 0xda, !P1 ;  /* 0x000000da0000780c */ /* 0x000fc60004fc1670 */
[----:B------:R-:W-:Y:S01]  /*122d0*/  @!P2 STG.E.U8 desc[UR36][R6.64+0xd1], R129 ;  /* 0x0000d1810600a986 */ /* 0x000fe2000c101124 */
[----:B------:R-:W-:-:S03]  /*122e0*/  ISETP.LT.OR P2, PT, R0, 0xd9, !P3 ;  /* 0x000000d90000780c */ /* 0x000fc60005f41670 */
[-C--:B--2---:R-:W-:Y:S02]  /*122f0*/  @!P0 IMAD R5, R130, R17.reuse, RZ ;  /* 0x0000001182058224 */ /* 0x084fe400078e02ff */
[-C--:B------:R-:W-:Y:S02]  /*12300*/  @!P5 IMAD R131, R131, R17.reuse, RZ ;  /* 0x000000118383d224 */ /* 0x080fe400078e02ff */
[-C--:B0-----:R-:W-:Y:S02]  /*12310*/  @!P4 IMAD R11, R132, R17.reuse, RZ ;  /* 0x00000011840bc224 */ /* 0x081fe400078e02ff */
[-C--:B------:R-:W-:Y:S01]  /*12320*/  @!P6 IMAD R133, R133, R17.reuse, RZ ;  /* 0x000000118585e224 */ /* 0x080fe200078e02ff */
[----:B------:R0:W-:Y:S03]  /*12330*/  @!P0 STG.E.U8 desc[UR36][R8.64+0xd0], R5 ;  /* 0x0000d00508008986 */ /* 0x0001e6000c101124 */
[----:B-1----:R-:W-:Y:S01]  /*12340*/  @!P2 IMAD R3, R134, R17, RZ ;  /* 0x000000118603a224 */ /* 0x002fe200078e02ff */
[----:B------:R-:W-:Y:S01]  /*12350*/  @!P5 STG.E.U8 desc[UR36][R8.64+0xd1], R131 ;  /* 0x0000d1830800d986 */ /* 0x000fe2000c101124 */
[----:B------:R-:W-:-:S02]  /*12360*/  ISETP.LT.OR P0, PT, R0, 0xda, !P3 ;  /* 0x000000da0000780c */ /* 0x000fc40005f01670 */
        /* <DEDUP_REMOVED lines=14> */
[----:B------:R-:W-:Y:S01]  /*12450*/  @!P4 STG.E.U8 desc[UR36][R6.64+0xe1], R137 ;  /* 0x0000e1890600c986 */ /* 0x000fe2000c101124 */
[----:B------:R-:W-:-:S02]  /*12460*/  ISETP.LT.OR P0, PT, R0, 0xe9, !P1 ;  /* 0x000000e90000780c */ /* 0x000fc40004f01670 */
[C---:B------:R-:W-:Y:S01]  /*12470*/  ISETP.LT.OR P4, PT, R0.reuse, 0xea, !P1 ;  /* 0x000000ea0000780c */ /* 0x040fe20004f81670 */
[----:B------:R1:W-:Y:S01]  /*12480*/  @!P6 STG.E.U8 desc[UR36][R8.64+0xe0], R11 ;  /* 0x0000e00b0800e986 */ /* 0x0003e2000c101124 */
[C---:B------:R-:W-:Y:S02]  /*12490*/  ISETP.LT.OR P6, PT, R0.reuse, 0xe9, !P3 ;  /* 0x000000e90000780c */ /* 0x040fe40005fc1670 */
[C---:B------:R-:W-:Y:S01]  /*124a0*/  ISETP.LT.OR P5, PT, R0.reuse, 0xea, !P3 ;  /* 0x000000ea0000780c */ /* 0x040fe20005fa1670 */
[----:B------:R-:W-:Y:S01]  /*124b0*/  @!P2 STG.E.U8 desc[UR36][R8.64+0xe1], R139 ;  /* 0x0000e18b0800a986 */ /* 0x000fe2000c101124 */
[----:B------:R-:W-:-:S05]  /*124c0*/  ISETP.LT.OR P2, PT, R0, 0xf1, !P1 ;  /* 0x000000f10000780c */ /* 0x000fca0004f41670 */
[-C--:B--2---:R-:W-:Y:S02]  /*124d0*/  @!P0 IMAD R3, R140, R17.reuse, RZ ;  /* 0x000000118c038224 */ /* 0x084fe400078e02ff */
[-C--:B------:R-:W-:Y:S02]  /*124e0*/  @!P4 IMAD R141, R141, R17.reuse, RZ ;  /* 0x000000118d8dc224 */ /* 0x080fe400078e02ff */
[-C--:B0-----:R-:W-:Y:S02]  /*124f0*/  @!P6 IMAD R5, R142, R17.reuse, RZ ;  /* 0x000000118e05e224 */ /* 0x081fe400078e02ff */
[-C--:B------:R-:W-:Y:S02]  /*12500*/  @!P5 IMAD R143, R143, R17.reuse, RZ ;  /* 0x000000118f8fd224 */ /* 0x080fe400078e02ff */
[----:B-1----:R-:W-:Y:S01]  /*12510*/  @!P2 IMAD R11, R144, R17, RZ ;  /* 0x00000011900ba224 */ /* 0x002fe200078e02ff */
[----:B------:R0:W-:Y:S01]  /*12520*/  @!P0 STG.E.U8 desc[UR36][R6.64+0xe8], R3 ;  /* 0x0000e80306008986 */ /* 0x0001e2000c101124 */
[----:B------:R-:W-:-:S03]  /*12530*/  ISETP.LT.OR P0, PT, R0, 0xf2, !P1 ;  /* 0x000000f20000780c */ /* 0x000fc60004f01670 */
[----:B------:R-:W-:Y:S01]  /*12540*/  @!P4 STG.E.U8 desc[UR36][R6.64+0xe9], R141 ;  /* 0x0000e98d0600c986 */ /* 0x000fe2000c101124 */
[----:B------:R-:W-:-:S03]  /*12550*/  ISETP.LT.OR P4, PT, R0, 0xf1, !P3 ;  /* 0x000000f10000780c */ /* 0x000fc60005f81670 */
[----:B------:R-:W-:Y:S01]  /*12560*/  @!P6 STG.E.U8 desc[UR36][R8.64+0xe8], R5 ;  /* 0x0000e8050800e986 */ /* 0x000fe2000c101124 */
[----:B------:R-:W-:-:S03]  /*12570*/  ISETP.LT.OR P6, PT, R0, 0xf2, !P3 ;  /* 0x000000f20000780c */ /* 0x000fc60005fc1670 */
[----:B------:R-:W-:Y:S01]  /*12580*/  @!P5 STG.E.U8 desc[UR36][R8.64+0xe9], R143 ;  /* 0x0000e98f0800d986 */ /* 0x000fe2000c101124 */
[----:B------:R-:W-:-:S03]  /*12590*/  ISETP.LT.OR P5, PT, R0, 0xf9, !P3 ;  /* 0x000000f90000780c */ /* 0x000fc60005fa1670 */
[----:B------:R1:W-:Y:S01]  /*125a0*/  @!P2 STG.E.U8 desc[UR36][R6.64+0xf0], R11 ;  /* 0x0000f00b0600a986 */ /* 0x0003e2000c101124 */
[C---:B------:R-:W-:Y:S02]  /*125b0*/  ISETP.LT.OR P2, PT, R0.reuse, 0xf9, !P1 ;  /* 0x000000f90000780c */ /* 0x040fe40004f41670 */
[C---:B------:R-:W-:Y:S02]  /*125c0*/  ISETP.LT.OR P1, PT, R0.reuse, 0xfa, !P1 ;  /* 0x000000fa0000780c */ /* 0x040fe40004f21670 */
[----:B------:R-:W-:Y:S01]  /*125d0*/  ISETP.LT.OR P3, PT, R0, 0xfa, !P3 ;  /* 0x000000fa0000780c */ /* 0x000fe20005f61670 */
[-C--:B------:R-:W-:Y:S02]  /*125e0*/  @!P0 IMAD R145, R145, R17.reuse, RZ ;  /* 0x0000001191918224 */ /* 0x080fe400078e02ff */
[-C--:B0-----:R-:W-:Y:S02]  /*125f0*/  @!P4 IMAD R3, R146, R17.reuse, RZ ;  /* 0x000000119203c224 */ /* 0x081fe400078e02ff */
[----:B------:R-:W-:-:S02]  /*12600*/  @!P6 IMAD R147, R147, R17, RZ ;  /* 0x000000119393e224 */ /* 0x000fc400078e02ff */
[-C--:B-1----:R-:W-:Y:S02]  /*12610*/  @!P5 IMAD R11, R150, R17.reuse, RZ ;  /* 0x00000011960bd224 */ /* 0x082fe400078e02ff */
[-C--:B------:R-:W-:Y:S02]  /*12620*/  @!P2 IMAD R5, R148, R17.reuse, RZ ;  /* 0x000000119405a224 */ /* 0x080fe400078e02ff */
[-C--:B------:R-:W-:Y:S02]  /*12630*/  @!P1 IMAD R149, R149, R17.reuse, RZ ;  /* 0x0000001195959224 */ /* 0x080fe400078e02ff */
[----:B------:R-:W-:Y:S01]  /*12640*/  @!P3 IMAD R151, R151, R17, RZ ;  /* 0x000000119797b224 */ /* 0x000fe200078e02ff */
[----:B------:R0:W-:Y:S04]  /*12650*/  @!P0 STG.E.U8 desc[UR36][R6.64+0xf1], R145 ;  /* 0x0000f19106008986 */ /* 0x0001e8000c101124 */
[----:B------:R0:W-:Y:S04]  /*12660*/  @!P4 STG.E.U8 desc[UR36][R8.64+0xf0], R3 ;  /* 0x0000f0030800c986 */ /* 0x0001e8000c101124 */
[----:B------:R0:W-:Y:S04]  /*12670*/  @!P6 STG.E.U8 desc[UR36][R8.64+0xf1], R147 ;  /* 0x0000f1930800e986 */ /* 0x0001e8000c101124 */
[----:B------:R0:W-:Y:S04]  /*12680*/  @!P2 STG.E.U8 desc[UR36][R6.64+0xf8], R5 ;  /* 0x0000f8050600a986 */ /* 0x0001e8000c101124 */
[----:B------:R0:W-:Y:S04]  /*12690*/  @!P1 STG.E.U8 desc[UR36][R6.64+0xf9], R149 ;  /* 0x0000f99506009986 */ /* 0x0001e8000c101124 */
[----:B------:R0:W-:Y:S04]  /*126a0*/  @!P5 STG.E.U8 desc[UR36][R8.64+0xf8], R11 ;  /* 0x0000f80b0800d986 */ /* 0x0001e8000c101124 */
[----:B------:R0:W-:Y:S02]  /*126b0*/  @!P3 STG.E.U8 desc[UR36][R8.64+0xf9], R151 ;  /* 0x0000f9970800b986 */ /* 0x0001e4000c101124 */
.L_x_548:
[----:B------:R-:W-:Y:S05]  /*126c0*/  BSYNC B0 ;  /* 0x0000000000007941 */ /* 0x000fea0003800000 */
.L_x_34:
[----:B0-----:R-:W2:Y:S04]  /*126d0*/  LDL.LU R3, [R1+0x200] ;  /* 0x0002000001037983 */ /* 0x001ea80000300800 */
[----:B------:R-:W2:Y:S01]  /*126e0*/  LDL.LU R2, [R1+0x204] ;  /* 0x0002040001027983 */ /* 0x000ea20000300800 */
[----:B------:R-:W-:Y:S01]  /*126f0*/  ULDC UR4, c[0x0][0xc] ;  /* 0x0000030000047ab9 */ /* 0x000fe20000000800 */
[----:B------:R-:W-:Y:S01]  /*12700*/  ULDC UR5, c[0x0][0x10] ;  /* 0x0000040000057ab9 */ /* 0x000fe20000000800 */
[----:B------:R-:W2:Y:S01]  /*12710*/  LDC R5, c[0x0][0x14] ;  /* 0x00000500ff057b82 */ /* 0x000ea20000000800 */
[----:B------:R-:W-:Y:S01]  /*12720*/  UIMAD.WIDE.U32 UR4, UR4, UR5, URZ ;  /* 0x00000005040472a5 */ /* 0x000fe2000f8e003f */
[----:B------:R-:W-:Y:S01]  /*12730*/  PRMT R0, RZ, 0x7610, R0 ;  /* 0x00007610ff007816 */ /* 0x000fe20000000000 */
[----:B------:R-:W-:Y:S01]  /*12740*/  UMOV UR42, 0xffffffff ;  /* 0xffffffff002a7882 */ /* 0x000fe20000000000 */
[----:B------:R-:W-:-:S03]  /*12750*/  UMOV UR43, 0xffffffff ;  /* 0xffffffff002b7882 */ /* 0x000fc60000000000 */
[----:B--2---:R-:W-:-:S04]  /*12760*/  IMAD.WIDE.U32 R2, R5, UR4, R2 ;  /* 0x0000000405027c25 */ /* 0x004fc8000f8e0002 */
[----:B------:R-:W-:Y:S01]  /*12770*/  IMAD R5, R5, UR5, RZ ;  /* 0x0000000505057c24 */ /* 0x000fe2000f8e02ff */
[----:B-1-3--:R-:W-:Y:S01]  /*12780*/  MOV R6, R2 ;  /* 0x0000000200067202 */ /* 0x00afe20000000f00 */
[----:B------:R-:W-:Y:S02]  /*12790*/  ULDC.64 UR4, c[0x0][0x650] ;  /* 0x0001940000047ab9 */ /* 0x000fe40000000a00 */
[----:B------:R-:W-:Y:S01]  /*127a0*/  IMAD.IADD R4, R3, 0x1, R5 ;  /* 0x0000000103047824 */ /* 0x000fe200078e0205 */
[----:B------:R-:W-:-:S04]  /*127b0*/  ISETP.GE.U32.AND P0, PT, R2, UR4, PT ;  /* 0x0000000402007c0c */ /* 0x000fc8000bf06070 */
[----:B------:R0:W-:Y:S01]  /*127c0*/  STL [R1+0x200], R4 ;  /* 0x0002000401007387 */ /* 0x0001e20000100800 */
[----:B------:R-:W-:-:S03]  /*127d0*/  ISETP.GE.U32.AND.EX P0, PT, R4, UR5, PT, P0 ;  /* 0x0000000504007c0c */ /* 0x000fc6000bf06100 */
[----:B------:R0:W-:Y:S10]  /*127e0*/  STL [R1+0x204], R6 ;  /* 0x0002040601007387 */ /* 0x0001f40000100800 */
[----:B0-----:R-:W-:Y:S05]  /*127f0*/  @P0 BRA `(.L_x_549) ;  /* 0x0000000400880947 */ /* 0x001fea0003800000 */
[----:B------:R-:W0:Y:S01]  /*12800*/  S2UR UR6, SR_CTAID.X ;  /* 0x00000000000679c3 */ /* 0x000e220000002500 */
[----:B------:R-:W-:Y:S01]  /*12810*/  ULDC.64 UR12, c[0x0][0x628] ;  /* 0x00018a00000c7ab9 */ /* 0x000fe20000000a00 */
[----:B------:R-:W-:Y:S01]  /*12820*/  ULDC UR4, c[0x0][0x150] ;  /* 0x0000540000047ab9 */ /* 0x000fe20000000800 */
[----:B------:R-:W-:Y:S01]  /*12830*/  ISETP.NE.U32.AND P0, PT, RZ, UR12, PT ;  /* 0x0000000cff007c0c */ /* 0x000fe2000bf05070 */
[----:B------:R-:W-:Y:S01]  /*12840*/  ULDC UR15, c[0x0][0x630] ;  /* 0x00018c00000f7ab9 */ /* 0x000fe20000000800 */
[----:B------:R-:W-:Y:S01]  /*12850*/  R2UR UR16, R6 ;  /* 0x00000000061072ca */ /* 0x000fe200000e0000 */
[----:B------:R-:W-:Y:S01]  /*12860*/  ULDC UR19, c[0x0][0x154] ;  /* 0x0000550000137ab9 */ /* 0x000fe20000000800 */
[----:B------:R-:W-:Y:S01]  /*12870*/  ISETP.NE.AND.EX P0, PT, RZ, UR13, PT, P0 ;  /* 0x0000000dff007c0c */ /* 0x000fe2000bf05300 */
[----:B------:R-:W1:Y:S01]  /*12880*/  S2UR UR18, SR_CTAID.Y ;  /* 0x00000000001279c3 */ /* 0x000e620000002600 */
[----:B------:R-:W-:Y:S02]  /*12890*/  R2UR UR17, R4 ;  /* 0x00000000041172ca */ /* 0x000fe400000e0000 */
[----:B------:R-:W-:-:S02]  /*128a0*/  R2UR UR10, R6 ;  /* 0x00000000060a72ca */ /* 0x000fc400000e0000 */
[----:B------:R-:W-:Y:S02]  /*128b0*/  R2UR UR11, R4 ;  /* 0x00000000040b72ca */ /* 0x000fe400000e0000 */
[----:B0-----:R-:W-:-:S05]  /*128c0*/  I2FP.F32.U32 R0, UR6 ;  /* 0x0000000600007c45 */ /* 0x001fca0008201000 */
[----:B------:R-:W-:-:S04]  /*128d0*/  FMUL R0, R0, UR4 ;  /* 0x0000000400007c20 */ /* 0x000fc80008400000 */
[----:B------:R0:W2:Y:S01]  /*128e0*/  F2I.U32.TRUNC.NTZ R2, R0 ;  /* 0x0000000000027305 */ /* 0x0000a2000020f000 */
[----:B-1----:R-:W-:Y:S05]  /*128f0*/  @!P0 BRA `(.L_x_550) ;  /* 0x0000000000308947 */ /* 0x002fea0003800000 */
        /* <DEDUP_REMOVED lines=12> */
.L_x_550:
[----:B------:R-:W-:Y:S01]  /*129c0*/  USHF.R.U64 UR43, UR10, UR15, UR11 ;  /* 0x0000000f0a2b7299 */ /* 0x000fe2000800120b */
[----:B0-----:R-:W-:Y:S01]  /*129d0*/  I2FP.F32.U32 R0, UR18 ;  /* 0x0000001200007c45 */ /* 0x001fe20008201000 */
[----:B------:R-:W-:Y:S02]  /*129e0*/  USHF.R.U32.HI UR4, URZ, UR15, UR11 ;  /* 0x0000000f3f047299 */ /* 0x000fe4000801160b */
[----:B------:R-:W-:Y:S02]  /*129f0*/  UIADD3 UR10, UP0, URZ, -UR43, URZ ;  /* 0x8000002b3f0a7290 */ /* 0x000fe4000ff1e03f */
[----:B------:R-:W-:Y:S01]  /*12a00*/  FMUL R0, R0, UR19 ;  /* 0x0000001300007c20 */ /* 0x000fe20008400000 */
[----:B------:R-:W-:Y:S01]  /*12a10*/  ULDC.64 UR12, c[0x0][0x620] ;  /* 0x00018800000c7ab9 */ /* 0x000fe20000000a00 */
[----:B------:R-:W-:Y:S01]  /*12a20*/  UIADD3.X UR4, URZ, ~UR4, URZ, UP0, !UPT ;  /* 0x800000043f047290 */ /* 0x000fe200087fe43f */
[----:B------:R-:W-:Y:S01]  /*12a30*/  UMOV UR8, UR16 ;  /* 0x0000001000087c82 */ /* 0x000fe20008000000 */
[----:B------:R-:W-:-:S02]  /*12a40*/  UMOV UR9, UR17 ;  /* 0x0000001100097c82 */ /* 0x000fc40008000000 */
[----:B------:R-:W-:Y:S01]  /*12a50*/  UIMAD UR4, UR4, UR12, URZ ;  /* 0x0000000c040472a4 */ /* 0x000fe2000f8e023f */
[----:B------:R-:W0:Y:S01]  /*12a60*/  F2I.U32.TRUNC.NTZ R0, R0 ;  /* 0x0000000000007305 */ /* 0x000e22000020f000 */
[----:B------:R-:W-:Y:S01]  /*12a70*/  UIMAD.WIDE.U32 UR8, UR10, UR12, UR8 ;  /* 0x0000000c0a0872a5 */ /* 0x000fe2000f8e0008 */
[----:B--2---:R-:W-:Y:S01]  /*12a80*/  R2UR UR12, R2 ;  /* 0x00000000020c72ca */ /* 0x004fe200000e0000 */
[----:B------:R-:W-:Y:S01]  /*12a90*/  UIMAD UR10, UR10, UR13, UR4 ;  /* 0x0000000d0a0a72a4 */ /* 0x000fe2000f8e0204 */
[----:B------:R-:W-:Y:S01]  /*12aa0*/  ULDC UR11, c[0x0][0x618] ;  /* 0x00018600000b7ab9 */ /* 0x000fe20000000800 */
[----:B------:R-:W-:Y:S02]  /*12ab0*/  ULDC UR21, c[0x0][0x658] ;  /* 0x0001960000157ab9 */ /* 0x000fe40000000800 */
[----:B------:R-:W-:Y:S01]  /*12ac0*/  UIADD3 UR9, UR9, UR10, URZ ;  /* 0x0000000a09097290 */ /* 0x000fe2000fffe03f */
[----:B------:R-:W-:Y:S01]  /*12ad0*/  UMOV UR15, 0xffffffff ;  /* 0xffffffff000f7882 */ /* 0x000fe20000000000 */
[----:B------:R-:W-:Y:S01]  /*12ae0*/  ULDC.64 UR4, c[0x0][0x640] ;  /* 0x0001900000047ab9 */ /* 0x000fe20000000a00 */
[----:B------:R-:W-:Y:S01]  /*12af0*/  USHF.L.U32 UR15, UR15, UR21, URZ ;  /* 0x000000150f0f7299 */ /* 0x000fe2000800063f */
[----:B------:R-:W-:Y:S01]  /*12b00*/  ISETP.NE.U32.AND P0, PT, RZ, UR4, PT ;  /* 0x00000004ff007c0c */ /* 0x000fe2000bf05070 */
[----:B------:R-:W-:-:S02]  /*12b10*/  USHF.R.U64 UR16, UR8, UR11, UR9 ;  /* 0x0000000b08107299 */ /* 0x000fc40008001209 */
[----:B------:R-:W-:Y:S01]  /*12b20*/  USHF.R.U32.HI UR8, URZ, UR11, UR9 ;  /* 0x0000000b3f087299 */ /* 0x000fe20008011609 */
[----:B0-----:R-:W-:Y:S01]  /*12b30*/  R2UR UR14, R0 ;  /* 0x00000000000e72ca */ /* 0x001fe200000e0000 */
[----:B------:R-:W-:Y:S01]  /*12b40*/  ULDC UR17, c[0x0][0x608] ;  /* 0x0001820000117ab9 */ /* 0x000fe20000000800 */
[----:B------:R-:W-:Y:S01]  /*12b50*/  ULOP3.LUT UR41, URZ, UR15, URZ, 0x33, !UPT ;  /* 0x0000000f3f297292 */ /* 0x000fe2000f8e333f */
[----:B------:R-:W-:Y:S01]  /*12b60*/  ISETP.NE.AND.EX P0, PT, RZ, UR5, PT, P0 ;  /* 0x00000005ff007c0c */ /* 0x000fe2000bf05300 */
[----:B------:R-:W-:Y:S02]  /*12b70*/  USHF.R.U64 UR15, UR16, UR17, UR8 ;  /* 0x00000011100f7299 */ /* 0x000fe40008001208 */
[----:B------:R-:W-:Y:S02]  /*12b80*/  USHF.R.U32.HI UR8, URZ, UR17, UR8 ;  /* 0x000000113f087299 */ /* 0x000fe40008011608 */
[----:B------:R-:W-:Y:S02]  /*12b90*/  UIADD3 UR12, -UR12, URZ, URZ ;  /* 0x0000003f0c0c7290 */ /* 0x000fe4000fffe13f */
[----:B------:R-:W-:Y:S01]  /*12ba0*/  USHF.R.U64 UR17, UR15, UR21, UR8 ;  /* 0x000000150f117299 */ /* 0x000fe20008001208 */
[----:B------:R-:W-:Y:S01]  /*12bb0*/  UMOV UR19, 0x1 ;  /* 0x0000000100137882 */ /* 0x000fe20000000000 */
[----:B------:R-:W-:Y:S01]  /*12bc0*/  ULDC UR13, c[0x0][0x144] ;  /* 0x00005100000d7ab9 */ /* 0x000fe20000000800 */
[----:B------:R-:W-:Y:S01]  /*12bd0*/  ULDC UR7, c[0x0][0x600] ;  /* 0x0001800000077ab9 */ /* 0x000fe20000000800 */
[----:B------:R-:W-:-:S02]  /*12be0*/  USHF.L.U32 UR24, UR19, UR21, URZ ;  /* 0x0000001513187299 */ /* 0x000fc4000800063f */
[----:B------:R-:W-:Y:S02]  /*12bf0*/  USHF.R.U32.HI UR8, URZ, UR21, UR8 ;  /* 0x000000153f087299 */ /* 0x000fe40008011608 */
[----:B------:R-:W-:Y:S02]  /*12c00*/  UIMAD UR21, UR13, UR12, UR6 ;  /* 0x0000000c0d1572a4 */ /* 0x000fe4000f8e0206 */
[----:B------:R-:W-:Y:S02]  /*12c10*/  UIADD3 UR20, UR7, -0x1, URZ ;  /* 0xffffffff07147890 */ /* 0x000fe4000fffe03f */
[----:B------:R-:W-:Y:S01]  /*12c20*/  UIADD3 UR19, -UR14, URZ, URZ ;  /* 0x0000003f0e137290 */ /* 0x000fe2000fffe13f */
[----:B------:R-:W-:Y:S01]  /*12c30*/  ULDC UR25, c[0x0][0x148] ;  /* 0x0000520000197ab9 */ /* 0x000fe20000000800 */
[----:B------:R-:W-:Y:S01]  /*12c40*/  ULDC UR22, c[0x0][0x648] ;  /* 0x0001920000167ab9 */ /* 0x000fe20000000800 */
[----:B------:R-:W-:Y:S01]  /*12c50*/  ULDC UR23, c[0x0][0x638] ;  /* 0x00018e0000177ab9 */ /* 0x000fe20000000800 */
        /* <DEDUP_REMOVED lines=14> */
.L_x_551:
[----:B------:R-:W-:Y:S01]  /*12d40*/  UISETP.NE.AND UP0, UPT, UR46, URZ, UPT ;  /* 0x0000003f2e00728c */ /* 0x000fe2000bf05270 */
[----:B------:R-:W-:Y:S01]  /*12d50*/  IMAD.MOV.U32 R0, RZ, RZ, 0x1 ;  /* 0x00000001ff007424 */ /* 0x000fe200078e00ff */
[----:B------:R-:W-:Y:S02]  /*12d60*/  USHF.R.U64 UR4, UR6, UR22, UR8 ;  /* 0x0000001606047299 */ /* 0x000fe40008001208 */
[----:B------:R-:W-:Y:S02]  /*12d70*/  ULOP3.LUT UR41, UR15, UR41, URZ, 0xc0, !UPT ;  /* 0x000000290f297292 */ /* 0x000fe4000f8ec03f */
[----:B------:R-:W-:Y:S02]  /*12d80*/  UIADD3 UR5, -UR4, URZ, URZ ;  /* 0x0000003f04057290 */ /* 0x000fe4000fffe13f */
[----:B------:R-:W-:Y:S02]  /*12d90*/  UIMAD UR41, UR24, UR4, UR41 ;  /* 0x00000004182972a4 */ /* 0x000fe4000f8e0229 */
[----:B------:R-:W-:-:S02]  /*12da0*/  ULOP3.LUT UR16, UR16, UR20, URZ, 0xc0, !UPT ;  /* 0x0000001410107292 */ /* 0x000fc4000f8ec03f */
[----:B------:R-:W-:Y:S02]  /*12db0*/  @UP0 UIMAD UR21, UR25, UR19, UR18 ;  /* 0x00000013191502a4 */ /* 0x000fe4000f8e0212 */
[----:B------:R-:W-:-:S03]  /*12dc0*/  UIMAD UR4, UR5, UR23, UR17 ;  /* 0x00000017050472a4 */ /* 0x000fc6000f8e0211 */
[----:B------:R-:W-:Y:S01]  /*12dd0*/  ULDC UR5, c[0x0][0x610] ;  /* 0x0001840000057ab9 */ /* 0x000fe20000000800 */
[----:B------:R-:W-:Y:S02]  /*12de0*/  UIMAD UR4, UR4, UR7, UR16 ;  /* 0x00000007040472a4 */ /* 0x000fe4000f8e0210 */
[----:B------:R-:W-:-:S04]  /*12df0*/  UIMAD UR41, UR41, UR5, UR21 ;  /* 0x00000005292972a4 */ /* 0x000fc8000f8e0215 */
[----:B------:R-:W-:Y:S02]  /*12e00*/  USEL UR42, UR4, UR41, !UP0 ;  /* 0x00000029042a7287 */ /* 0x000fe4000c000000 */
[----:B------:R-:W-:-:S12]  /*12e10*/  USEL UR41, UR41, UR4, !UP0 ;  /* 0x0000000429297287 */ /* 0x000fd8000c000000 */
.L_x_549:
[----:B------:R-:W-:-:S13]  /*12e20*/  LOP3.LUT P0, RZ, R0, 0xff, RZ, 0xc0, !PT ;  /* 0x000000ff00ff7812 */ /* 0x000fda000780c0ff */
[----:B------:R-:W-:Y:S05]  /*12e30*/  @P0 BRA `(.L_x_552) ;  /* 0xfffffee4007c0947 */ /* 0x000fea000383ffff */
[----:B------:R-:W-:Y:S05]  /*12e40*/  EXIT ;  /* 0x000000000000794d */ /* 0x000fea0003800000 */
.L_x_7:
[----:B------:R-:W2:Y:S01]  /*12e50*/  LDL R5, [R1+0x204] ;  /* 0x0002040001057983 */ /* 0x000ea20000100800 */
[----:B------:R-:W-:-:S03]  /*12e60*/  ULDC.64 UR4, c[0x0][0x650] ;  /* 0x0001940000047ab9 */ /* 0x000fc60000000a00 */
[----:B------:R-:W3:Y:S01]  /*12e70*/  LDL R4, [R1+0x200] ;  /* 0x0002000001047983 */ /* 0x000ee20000100800 */
[----:B------:R-:W-:Y:S01]  /*12e80*/  PRMT R0, RZ, 0x7610, R0 ;  /* 0x00007610ff007816 */ /* 0x000fe20000000000 */
[----:B------:R-:W-:Y:S01]  /*12e90*/  IMAD.MOV.U32 R2, RZ, RZ, -0x1 ;  /* 0xffffffffff027424 */ /* 0x000fe200078e00ff */
[----:B------:R-:W-:Y:S01]  /*12ea0*/  MOV R9, 0xffffffff ;  /* 0xffffffff00097802 */ /* 0x000fe20000000f00 */
[----:B------:R-:W-:Y:S01]  /*12eb0*/  IMAD.MOV.U32 R3, RZ, RZ, -0x1 ;  /* 0xffffffffff037424 */ /* 0x000fe200078e00ff */
[----:B--2---:R-:W-:-:S04]  /*12ec0*/  ISETP.GE.U32.AND P0, PT, R5, UR4, PT ;  /* 0x0000000405007c0c */ /* 0x004fc8000bf06070 */
[----:B---3--:R-:W-:-:S13]  /*12ed0*/  ISETP.GE.U32.AND.EX P0, PT, R4, UR5, PT, P0 ;  /* 0x0000000504007c0c */ /* 0x008fda000bf06100 */
        /* <DEDUP_REMOVED lines=21> */
.L_x_554:
[----:B------:R-:W-:Y:S01]  /*13030*/  USHF.R.U64 UR4, UR14, UR19, UR15 ;  /* 0x000000130e047299 */ /* 0x000fe2000800120f */
[----:B------:R-:W-:Y:S01]  /*13040*/  R2UR UR7, R4 ;  /* 0x00000000040772ca */ /* 0x000fe200000e0000 */
[----:B------:R-:W-:Y:S02]  /*13050*/  USHF.R.U32.HI UR5, URZ, UR19, UR15 ;  /* 0x000000133f057299 */ /* 0x000fe4000801160f */
[----:B------:R-:W-:Y:S01]  /*13060*/  UIADD3 UR13, UP0, URZ, -UR4, URZ ;  /* 0x800000043f0d7290 */ /* 0x000fe2000ff1e03f */
[----:B------:R-:W-:Y:S01]  /*13070*/  ULDC.64 UR14, c[0x0][0x620] ;  /* 0x00018800000e7ab9 */ /* 0x000fe20000000a00 */
[----:B------:R-:W-:Y:S02]  /*13080*/  UMOV UR6, UR20 ;  /* 0x0000001400067c82 */ /* 0x000fe40008000000 */
[----:B------:R-:W-:Y:S02]  /*13090*/  UIADD3.X UR5, URZ, ~UR5, URZ, UP0, !UPT ;  /* 0x800000053f057290 */ /* 0x000fe400087fe43f */
[----:B------:R-:W-:-:S02]  /*130a0*/  UISETP.NE.AND UP1, UPT, UR46, URZ, UPT ;  /* 0x0000003f2e00728c */ /* 0x000fc4000bf25270 */
[----:B------:R-:W-:Y:S02]  /*130b0*/  UIMAD UR5, UR5, UR14, URZ ;  /* 0x0000000e050572a4 */ /* 0x000fe4000f8e023f */
[----:B------:R-:W-:Y:S02]  /*130c0*/  UIMAD.WIDE.U32 UR6, UR13, UR14, UR6 ;  /* 0x0000000e0d0672a5 */ /* 0x000fe4000f8e0006 */
[----:B------:R-:W-:Y:S01]  /*130d0*/  UIMAD UR5, UR13, UR15, UR5 ;  /* 0x0000000f0d0572a4 */ /* 0x000fe2000f8e0205 */
[----:B------:R-:W-:Y:S02]  /*130e0*/  ULDC UR14, c[0x0][0x608] ;  /* 0x00018200000e7ab9 */ /* 0x000fe40000000800 */
[----:B------:R-:W-:Y:S01]  /*130f0*/  ULDC UR13, c[0x0][0x618] ;  /* 0x00018600000d7ab9 */ /* 0x000fe20000000800 */
[----:B------:R-:W-:Y:S01]  /*13100*/  UIADD3 UR5, UR7, UR5, URZ ;  /* 0x0000000507057290 */ /* 0x000fe2000fffe03f */
[----:B------:R-:W-:Y:S01]  /*13110*/  ULDC UR22, c[0x0][0x658] ;  /* 0x0001960000167ab9 */ /* 0x000fe20000000800 */
[----:B------:R-:W-:-:S02]  /*13120*/  @UP1 UIMAD UR8, UR11, UR12, UR10 ;  /* 0x0000000c0b0812a4 */ /* 0x000fc4000f8e020a */
[----:B------:R-:W-:Y:S02]  /*13130*/  USHF.R.U64 UR17, UR6, UR13, UR5 ;  /* 0x0000000d06117299 */ /* 0x000fe40008001205 */
[----:B------:R-:W-:Y:S01]  /*13140*/  USHF.R.U32.HI UR5, URZ, UR13, UR5 ;  /* 0x0000000d3f057299 */ /* 0x000fe20008011605 */
[----:B------:R-:W-:Y:S01]  /*13150*/  ULDC.64 UR6, c[0x0][0x640] ;  /* 0x0001900000067ab9 */ /* 0x000fe20000000a00 */
[----:B------:R-:W-:Y:S01]  /*13160*/  UMOV UR10, 0xffffffff ;  /* 0xffffffff000a7882 */ /* 0x000fe20000000000 */
[----:B------:R-:W-:Y:S01]  /*13170*/  ISETP.NE.U32.AND P0, PT, RZ, UR6, PT ;  /* 0x00000006ff007c0c */ /* 0x000fe2000bf05070 */
[----:B------:R-:W-:Y:S02]  /*13180*/  USHF.R.U64 UR18, UR17, UR14, UR5 ;  /* 0x0000000e11127299 */ /* 0x000fe40008001205 */
[----:B------:R-:W-:Y:S01]  /*13190*/  USHF.R.U32.HI UR5, URZ, UR14, UR5 ;  /* 0x0000000e3f057299 */ /* 0x000fe20008011605 */
[----:B------:R-:W-:Y:S01]  /*131a0*/  ISETP.NE.AND.EX P0, PT, RZ, UR7, PT, P0 ;  /* 0x00000007ff007c0c */ /* 0x000fe2000bf05300 */
[----:B------:R-:W-:-:S02]  /*131b0*/  USHF.L.U32 UR11, UR10, UR22, URZ ;  /* 0x000000160a0b7299 */ /* 0x000fc4000800063f */
[----:B------:R-:W-:Y:S01]  /*131c0*/  USHF.R.U64 UR19, UR18, UR22, UR5 ;  /* 0x0000001612137299 */ /* 0x000fe20008001205 */
[----:B------:R-:W-:Y:S01]  /*131d0*/  ULDC UR20, c[0x0][0x600] ;  /* 0x0001800000147ab9 */ /* 0x000fe20000000800 */
[----:B------:R-:W-:Y:S02]  /*131e0*/  USHF.R.U32.HI UR10, URZ, UR22, UR5 ;  /* 0x000000163f0a7299 */ /* 0x000fe40008011605 */
[----:B------:R-:W-:Y:S02]  /*131f0*/  UIADD3 UR21, UR20, -0x1, URZ ;  /* 0xffffffff14157890 */ /* 0x000fe4000fffe03f */
[----:B------:R-:W-:Y:S01]  /*13200*/  ULOP3.LUT UR26, URZ, UR11, URZ, 0x33, !UPT ;  /* 0x0000000b3f1a7292 */ /* 0x000fe2000f8e333f */
        /* <DEDUP_REMOVED lines=17> */
.L_x_555:
[----:B------:R-:W-:Y:S01]  /*13320*/  USHF.R.U64 UR6, UR5, UR23, UR10 ;  /* 0x0000001705067299 */ /* 0x000fe2000800120a */
[----:B------:R-:W-:Y:S01]  /*13330*/  IMAD.MOV.U32 R0, RZ, RZ, 0x1 ;  /* 0x00000001ff007424 */ /* 0x000fe200078e00ff */
[----:B------:R-:W-:Y:S01]  /*13340*/  USHF.L.U32 UR25, UR25, UR22, URZ ;  /* 0x0000001619197299 */ /* 0x000fe2000800063f */
[----:B------:R-:W-:Y:S01]  /*13350*/  IMAD.U32 R9, RZ, RZ, UR4 ;  /* 0x00000004ff097e24 */ /* 0x000fe2000f8e00ff */
[----:B------:R-:W-:Y:S02]  /*13360*/  ULOP3.LUT UR5, UR18, UR26, URZ, 0xc0, !UPT ;  /* 0x0000001a12057292 */ /* 0x000fe4000f8ec03f */
[----:B------:R-:W-:Y:S02]  /*13370*/  UIADD3 UR7, -UR6, URZ, URZ ;  /* 0x0000003f06077290 */ /* 0x000fe4000fffe13f */
[----:B------:R-:W-:Y:S02]  /*13380*/  UIMAD UR6, UR25, UR6, UR5 ;  /* 0x00000006190672a4 */ /* 0x000fe4000f8e0205 */
[----:B------:R-:W-:-:S02]  /*13390*/  ULOP3.LUT UR17, UR17, UR21, URZ, 0xc0, !UPT ;  /* 0x0000001511117292 */ /* 0x000fc4000f8ec03f */
[----:B------:R-:W-:Y:S02]  /*133a0*/  UIMAD UR5, UR7, UR24, UR19 ;  /* 0x00000018070572a4 */ /* 0x000fe4000f8e0213 */
[----:B------:R-:W-:Y:S01]  /*133b0*/  UISETP.NE.AND UP0, UPT, UR46, URZ, UPT ;  /* 0x0000003f2e00728c */ /* 0x000fe2000bf05270 */
[----:B------:R-:W-:Y:S01]  /*133c0*/  ULDC UR7, c[0x0][0x610] ;  /* 0x0001840000077ab9 */ /* 0x000fe20000000800 */
[----:B------:R-:W-:Y:S02]  /*133d0*/  UIMAD UR5, UR5, UR20, UR17 ;  /* 0x00000014050572a4 */ /* 0x000fe4000f8e0211 */
[----:B------:R-:W-:-:S04]  /*133e0*/  UIMAD UR8, UR6, UR7, UR8 ;  /* 0x00000007060872a4 */ /* 0x000fc8000f8e0208 */
[----:B------:R-:W-:Y:S02]  /*133f0*/  USEL UR6, UR5, UR8, !UP0 ;  /* 0x0000000805067287 */ /* 0x000fe4000c000000 */
[----:B------:R-:W-:-:S04]  /*13400*/  USEL UR8, UR8, UR5, !UP0 ;  /* 0x0000000508087287 */ /* 0x000fc8000c000000 */
[----:B------:R-:W-:Y:S02]  /*13410*/  IMAD.U32 R3, RZ, RZ, UR6 ;  /* 0x00000006ff037e24 */ /* 0x000fe4000f8e00ff */
[----:B------:R-:W-:-:S07]  /*13420*/  MOV R2, UR8 ;  /* 0x0000000800027c02 */ /* 0x000fce0008000f00 */
.L_x_553:
[----:B------:R-:W-:-:S08]  /*13430*/  NOP ;  /* 0x0000000000007918 */ /* 0x000fd00000000000 */
[----:B0-----:R-:W0:-:S00]  /*13440*/  USETMAXREG.DEALLOC.CTAPOOL 0x18 ;  /* 0x00000018000079c8 */ /* 0x001e0000080e0500 */
[----:B------:R-:W-:-:S13]  /*13450*/  ISETP.NE.AND P0, PT, RZ, UR9, PT ;  /* 0x00000009ff007c0c */ /* 0x000fda000bf05270 */
[----:B------:R-:W-:Y:S05]  /*13460*/  @P0 EXIT ;  /* 0x000000000000094d */ /* 0x000fea0003800000 */
[----:B0-----:R-:W-:Y:S01]  /*13470*/  LOP3.LUT P0, RZ, R0, 0xff, RZ, 0xc0, !PT ;  /* 0x000000ff00ff7812 */ /* 0x001fe2000780c0ff */
[----:B------:R-:W-:Y:S02]  /*13480*/  IMAD.MOV.U32 R0, RZ, RZ, 0x1 ;  /* 0x00000001ff007424 */ /* 0x000fe400078e00ff */
[----:B------:R-:W-:-:S10]  /*13490*/  IMAD.MOV.U32 R6, RZ, RZ, RZ ;  /* 0x000000ffff067224 */ /* 0x000fd400078e00ff */
[----:B------:R-:W-:Y:S05]  /*134a0*/  @!P0 BRA `(.L_x_556) ;  /* 0x0000000c00cc8947 */ /* 0x000fea0003800000 */
[----:B------:R-:W0:Y:S01]  /*134b0*/  S2UR UR8, SR_CgaCtaId ;  /* 0x00000000000879c3 */ /* 0x000e220000008800 */
[----:B------:R-:W-:Y:S01]  /*134c0*/  ULDC UR11, c[0x0][0x658] ;  /* 0x00019600000b7ab9 */ /* 0x000fe20000000800 */
[----:B------:R-:W-:Y:S01]  /*134d0*/  UMOV UR12, 0xffffffff ;  /* 0xffffffff000c7882 */ /* 0x000fe20000000000 */
[----:B------:R-:W-:Y:S01]  /*134e0*/  ULDC UR4, c[0x0][0x28c] ;  /* 0x0000a30000047ab9 */ /* 0x000fe20000000800 */
[----:B------:R-:W-:Y:S01]  /*134f0*/  USHF.L.U32 UR12, UR12, UR11, URZ ;  /* 0x0000000b0c0c7299 */ /* 0x000fe2000800063f */
[----:B------:R-:W-:Y:S01]  /*13500*/  BSSY B0, `(.L_x_556) ;  /* 0x00000ed000007945 */ /* 0x000fe20003800000 */
[----:B------:R-:W-:Y:S01]  /*13510*/  UIADD3 UR17, UR4, 0x3f, URZ ;  /* 0x0000003f04117890 */ /* 0x000fe2000fffe03f */
[----:B------:R-:W-:Y:S01]  /*13520*/  IMAD.MOV.U32 R8, RZ, RZ, 0x1 ;  /* 0x00000001ff087424 */ /* 0x000fe200078e00ff */
[----:B------:R-:W-:Y:S01]  /*13530*/  ULDC UR5, c[0x0][0x600] ;  /* 0x0001800000057ab9 */ /* 0x000fe20000000800 */
[----:B------:R-:W-:Y:S01]  /*13540*/  UMOV UR19, 0x1 ;  /* 0x0000000100137882 */ /* 0x000fe20000000000 */
[----:B------:R-:W-:Y:S01]  /*13550*/  USHF.R.S32.HI UR18, URZ, 0x1f, UR17 ;  /* 0x0000001f3f127899 */ /* 0x000fe20008011411 */
[----:B------:R-:W-:Y:S01]  /*13560*/  MOV R0, 0x1 ;  /* 0x0000000100007802 */ /* 0x000fe20000000f00 */
[----:B------:R-:W-:Y:S01]  /*13570*/  ULDC UR9, c[0x0][0xc] ;  /* 0x0000030000097ab9 */ /* 0x000fe20000000800 */
[----:B------:R-:W-:Y:S01]  /*13580*/  UIADD3 UR4, UR5, -0x1, URZ ;  /* 0xffffffff05047890 */ /* 0x000fe2000fffe03f */
[----:B------:R-:W-:Y:S01]  /*13590*/  IMAD.MOV.U32 R6, RZ, RZ, RZ ;  /* 0x000000ffff067224 */ /* 0x000fe200078e00ff */
[----:B------:R-:W-:Y:S01]  /*135a0*/  USHF.L.U32 UR5, UR19, UR11, URZ ;  /* 0x0000000b13057299 */ /* 0x000fe2000800063f */
[----:B------:R-:W-:Y:S01]  /*135b0*/  ULDC UR16, c[0x0][0x10] ;  /* 0x0000040000107ab9 */ /* 0x000fe20000000800 */
[----:B------:R-:W-:Y:S01]  /*135c0*/  ULEA.HI UR18, UR18, UR17, URZ, 0x6 ;  /* 0x0000001112127291 */ /* 0x000fe2000f8f303f */
[----:B------:R-:W-:Y:S01]  /*135d0*/  UMOV UR21, 0x1111 ;  /* 0x0000111100157882 */ /* 0x000fe20000000000 */
[----:B------:R-:W-:-:S02]  /*135e0*/  ULOP3.LUT UR26, UR40, 0x2, URZ, 0xfc, !UPT ;  /* 0x00000002281a7892 */ /* 0x000fc4000f8efc3f */
[----:B------:R-:W-:Y:S02]  /*135f0*/  USHF.R.S32.HI UR18, URZ, 0x6, UR18 ;  /* 0x000000063f127899 */ /* 0x000fe40008011412 */
[----:B0-----:R-:W-:Y:S02]  /*13600*/  USHF.L.U32 UR7, UR8, 0xc, URZ ;  /* 0x0000000c08077899 */ /* 0x001fe4000800063f */
[----:B------:R-:W-:Y:S02]  /*13610*/  USHF.R.U32.HI UR27, URZ, 0x2, UR8 ;  /* 0x000000023f1b7899 */ /* 0x000fe40008011608 */
[----:B------:R-:W-:Y:S02]  /*13620*/  ULOP3.LUT UR10, UR8, 0x3, URZ, 0xc0, !UPT ;  /* 0x00000003080a7892 */ /* 0x000fe4000f8ec03f */
[----:B------:R-:W-:Y:S02]  /*13630*/  USHF.L.U32 UR6, UR8, 0x6, URZ ;  /* 0x0000000608067899 */ /* 0x000fe4000800063f */
[----:B------:R-:W-:-:S02]  /*13640*/  ULOP3.LUT UR8, UR8, 0xfffffffc, URZ, 0xc0, !UPT ;  /* 0xfffffffc08087892 */ /* 0x000fc4000f8ec03f */
[----:B------:R-:W-:Y:S02]  /*13650*/  ULOP3.LUT UR13, UR7, 0x3000, URZ, 0xc0, !UPT ;  /* 0x00003000070d7892 */ /* 0x000fe4000f8ec03f */
[----:B------:R-:W-:Y:S02]  /*13660*/  ULOP3.LUT UR7, URZ, UR12, URZ, 0x33, !UPT ;  /* 0x0000000c3f077292 */ /* 0x000fe4000f8e333f */
[----:B------:R-:W-:Y:S02]  /*13670*/  ULOP3.LUT UR12, UR8, 0x1, URZ, 0xfc, !UPT ;  /* 0x00000001080c7892 */ /* 0x000fe4000f8efc3f */
[----:B------:R-:W-:Y:S02]  /*13680*/  ULOP3.LUT UR14, UR8, 0x2, URZ, 0xfc, !UPT ;  /* 0x00000002080e7892 */ /* 0x000fe4000f8efc3f */
[----:B------:R-:W-:Y:S02]  /*13690*/  UISETP.GT.U32.AND UP0, UPT, UR10, 0xffff, UPT ;  /* 0x0000ffff0a00788c */ /* 0x000fe4000bf04070 */
[----:B------:R-:W-:-:S02]  /*136a0*/  USHF.L.U32 UR11, UR19, UR8, URZ ;  /* 0x00000008130b7299 */ /* 0x000fc4000800063f */
[----:B------:R-:W-:Y:S02]  /*136b0*/  ULOP3.LUT UR15, UR8, 0x3, URZ, 0xfc, !UPT ;  /* 0x00000003080f7892 */ /* 0x000fe4000f8efc3f */
[----:B------:R-:W-:Y:S02]  /*136c0*/  UIMAD.WIDE.U32 UR8, UR9, UR16, URZ ;  /* 0x00000010090872a5 */ /* 0x000fe4000f8e003f */
[----:B------:R-:W-:Y:S02]  /*136d0*/  USHF.L.U32 UR12, UR19, UR12, URZ ;  /* 0x0000000c130c7299 */ /* 0x000fe4000800063f */
[----:B------:R-:W-:Y:S02]  /*136e0*/  USHF.L.U32 UR14, UR19, UR14, URZ ;  /* 0x0000000e130e7299 */ /* 0x000fe4000800063f */
[----:B------:R-:W-:Y:S01]  /*136f0*/  USEL UR10, UR10, 0xffff, !UP0 ;  /* 0x0000ffff0a0a7887 */ /* 0x000fe2000c000000 */
[----:B------:R-:W-:Y:S01]  /*13700*/  ULDC UR16, c[0x0][0x14] ;  /* 0x0000050000107ab9 */ /* 0x000fe20000000800 */
[----:B------:R-:W-:-:S02]  /*13710*/  USHF.L.U32 UR15, UR19, UR15, URZ ;  /* 0x0000000f130f7299 */ /* 0x000fc4000800063f */
[----:B------:R-:W-:Y:S02]  /*13720*/  UIMAD.WIDE.U32 UR24, UR8, UR16, URZ ;  /* 0x00000010081872a5 */ /* 0x000fe4000f8e003f */
[----:B------:R-:W-:Y:S02]  /*13730*/  UIMAD UR19, UR9, UR16, URZ ;  /* 0x00000010091372a4 */ /* 0x000fe4000f8e023f */
[----:B------:R-:W-:Y:S02]  /*13740*/  ULOP3.LUT UR11, UR14, UR11, UR12, 0xfe, !UPT ;  /* 0x0000000b0e0b7292 */ /* 0x000fe4000f8efe0c */
[----:B------:R-:W-:Y:S02]  /*13750*/  ULOP3.LUT UR10, UR10, 0xffff, URZ, 0xc0, !UPT ;  /* 0x0000ffff0a0a7892 */ /* 0x000fe4000f8ec03f */
[----:B------:R-:W-:Y:S02]  /*13760*/  ULEA UR28, UR27, 0x180, 0xc ;  /* 0x000001801b1c7891 */ /* 0x000fe4000f8e603f */
[----:B------:R-:W-:-:S02]  /*13770*/  ULOP3.LUT UR6, UR6, 0xc0, URZ, 0xc0, !UPT ;  /* 0x000000c006067892 */ /* 0x000fc4000f8ec03f */
[----:B------:R-:W-:Y:S02]  /*13780*/  ULOP3.LUT UR13, UR13, 0x1c180, URZ, 0xfc, !UPT ;  /* 0x0001c1800d0d7892 */ /* 0x000fe4000f8efc3f */
[----:B------:R-:W-:Y:S02]  /*13790*/  UIADD3 UR19, UR25, UR19, URZ ;  /* 0x0000001319137290 */ /* 0x000fe4000fffe03f */
[----:B------:R-:W-:Y:S02]  /*137a0*/  ULOP3.LUT UR20, UR11, UR15, URZ, 0xfc, !UPT ;  /* 0x0000000f0b147292 */ /* 0x000fe4000f8efc3f */
[----:B------:R-:W-:Y:S02]  /*137b0*/  USHF.L.U32 UR21, UR21, UR10, URZ ;  /* 0x0000000a15157299 */ /* 0x000fe4000800063f */
[----:B------:R-:W-:Y:S01]  /*137c0*/  UIADD3 UR35, UR18, 0x1, URZ ;  /* 0x0000000112237890 */ /* 0x000fe2000fffe03f */
[----:B------:R-:W-:-:S11]  /*137d0*/  ULDC.64 UR30, c[0x0][0x198] ;  /* 0x00006600001e7ab9 */ /* 0x000fd60000000a00 */
.L_x_567:
[----:B------:R-:W-:-:S03]  /*137e0*/  UMOV UR8, 0xffffffff ;  /* 0xffffffff00087882 */ /* 0x000fc60000000000 */
[----:B------:R-:W-:Y:S05]  /*137f0*/  BRA.DIV UR8, `(.L_x_557) ;  /* 0x0000001208507947 */ /* 0x000fea000b800000 */
[----:B------:R-:W-:-:S13]  /*13800*/  ELECT P6, URZ, PT ;  /* 0x00000000003f782f */ /* 0x000fda00038c0000 */
.L_x_581:
[----:B------:R-:W0:Y:S01]  /*13810*/  LDC R4, c[0x0][0x28c] ;  /* 0x0000a300ff047b82 */ /* 0x000e220000000800 */
[----:B------:R-:W-:Y:S01]  /*13820*/  BSSY B1, `(.L_x_558) ;  /* 0x000003b000017945 */ /* 0x000fe20003800000 */
[----:B0-----:R-:W-:-:S13]  /*13830*/  ISETP.LT.OR P6, PT, R4, 0x1, !P6 ;  /* 0x000000010400780c */ /* 0x001fda00077c1670 */
[----:B------:R-:W-:Y:S05]  /*13840*/  @P6 BRA `(.L_x_559) ;  /* 0x0000000000e06947 */ /* 0x000fea0003800000 */
[----:B------:R-:W-:Y:S01]  /*13850*/  LEA R4, R2, UR27, 0x2 ;  /* 0x0000001b02047c11 */ /* 0x000fe2000f8e10ff */
[----:B------:R-:W-:Y:S01]  /*13860*/  IMAD.MOV.U32 R12, RZ, RZ, RZ ;  /* 0x000000ffff0c7224 */ /* 0x000fe200078e00ff */
[----:B------:R-:W-:Y:S01]  /*13870*/  LEA R2, R3, UR6, 0x8 ;  /* 0x0000000603027c11 */ /* 0x000fe2000f8e40ff */
[----:B------:R-:W-:Y:S01]  /*13880*/  IMAD.MOV.U32 R3, RZ, RZ, R0 ;  /* 0x000000ffff037224 */ /* 0x000fe200078e0000 */
[----:B------:R-:W-:Y:S01]  /*13890*/  MOV R14, UR35 ;  /* 0x00000023000e7c02 */ /* 0x000fe20008000f00 */
[----:B------:R-:W-:Y:S02]  /*138a0*/  IMAD.SHL.U32 R11, R4, 0x40, RZ ;  /* 0x00000040040b7824 */ /* 0x000fe400078e00ff */
[----:B------:R-:W-:-:S07]  /*138b0*/  IMAD.MOV.U32 R4, RZ, RZ, R6 ;  /* 0x000000ffff047224 */ /* 0x000fce00078e0006 */
.L_x_562:
[----:B------:R-:W0:Y:S01]  /*138c0*/  S2R R10, SR_CgaCtaId ;  /* 0x00000000000a7919 */ /* 0x000e220000008800 */
[----:B------:R-:W-:Y:S01]  /*138d0*/  MOV R5, 0x400 ;  /* 0x0000040000057802 */ /* 0x000fe20000000f00 */
[----:B------:R-:W1:Y:S03]  /*138e0*/  S2R R7, SR_TID.X ;  /* 0x0000000000077919 */ /* 0x000e660000002100 */
[----:B0-----:R-:W-:Y:S02]  /*138f0*/  LEA R13, R10, R5, 0x18 ;  /* 0x000000050a0d7211 */ /* 0x001fe400078ec0ff */
[----:B------:R-:W-:Y:S02]  /*13900*/  SHF.L.U32 R5, R3, 0x1f, RZ ;  /* 0x0000001f03057819 */ /* 0x000fe400000006ff */
[----:B-1----:R-:W-:Y:S01]  /*13910*/  LOP3.LUT P1, RZ, R7, 0x7f, RZ, 0xc0, !PT ;  /* 0x0000007f07ff7812 */ /* 0x002fe2000782c0ff */
[----:B------:R-:W-:-:S04]  /*13920*/  IMAD R10, R4, 0x8, R13 ;  /* 0x00000008040a7824 */ /* 0x000fc800078e020d */
[----:B------:R-:W0:Y:S08]  /*13930*/  SYNCS.PHASECHK.TRANS64.TRYWAIT P0, [R10+URZ+0x38], R5 ;  /* 0x000038050a0075a7 */ /* 0x000e30000800017f */
[----:B------:R-:W1:Y:S01]  /*13940*/  @!P1 LDC R7, c[0x0][0x500] ;  /* 0x00014000ff079b82 */ /* 0x000e620000000800 */
[----:B0-----:R-:W-:Y:S05]  /*13950*/  @!P0 BRA `(.L_x_560) ;  /* 0x0000001000188947 */ /* 0x001fea0003800000 */
.L_x_582:
[----:B------:R-:W-:Y:S01]  /*13960*/  UPRMT UR8, UR26, 0x9910, URZ ;  /* 0x000099101a087896 */ /* 0x000fe2000800003f */
[----:B-1----:R1:W-:Y:S03]  /*13970*/  @!P1 SYNCS.ARRIVE.TRANS64 RZ, [R10+URZ], R7 ;  /* 0x000000070aff99a7 */ /* 0x0023e6000800003f */
[----:B------:R-:W-:-:S06]  /*13980*/  UISETP.NE.AND UP0, UPT, UR8, 0x2, UPT ;  /* 0x000000020800788c */ /* 0x000fcc000bf05270 */
[----:B------:R-:W-:-:S13]  /*13990*/  PLOP3.LUT P0, PT, PT, PT, UP0, 0x80, 0x0 ;  /* 0x000000000000781c */ /* 0x000fda0003f0f008 */
[----:B-1----:R-:W-:Y:S05]  /*139a0*/  @P0 BRA `(.L_x_561) ;  /* 0x0000000000040947 */ /* 0x002fea0003800000 */
[----:B------:R-:W-:Y:S01]  /*139b0*/  BPT.TRAP 0x1 ;  /* 0x000000040000795c */ /* 0x000fe20000300000 */
.L_x_561:
[----:B------:R-:W-:Y:S01]  /*139c0*/  R2UR UR11, R4 ;  /* 0x00000000040b72ca */ /* 0x000fe200000e0000 */
[----:B------:R-:W-:Y:S01]  /*139d0*/  VIADD R14, R14, 0xffffffff ;  /* 0xffffffff0e0e7836 */ /* 0x000fe20000000000 */
[----:B------:R-:W-:Y:S01]  /*139e0*/  R2UR UR23, R13 ;  /* 0x000000000d1772ca */ /* 0x000fe200000e0000 */
[----:B------:R-:W-:Y:S01]  /*139f0*/  UIADD3 UR14, UP0, UR30, 0xf0, URZ ;  /* 0x000000f01e0e7890 */ /* 0x000fe2000ff1e03f */
[----:B------:R-:W-:Y:S01]  /*13a00*/  R2UR UR29, R11 ;  /* 0x000000000b1d72ca */ /* 0x000fe200000e0000 */
[----:B------:R-:W-:Y:S01]  /*13a10*/  UIADD3 UR32, UP1, UR30, 0x1f0, URZ ;  /* 0x000001f01e207890 */ /* 0x000fe2000ff3e03f */
[----:B------:R-:W-:Y:S01]  /*13a20*/  R2UR UR9, R10 ;  /* 0x000000000a0972ca */ /* 0x000fe200000e0000 */
[----:B------:R-:W-:Y:S01]  /*13a30*/  UIADD3.X UR15, URZ, UR31, URZ, UP0, !UPT ;  /* 0x0000001f3f0f7290 */ /* 0x000fe200087fe43f */
[----:B------:R-:W-:Y:S01]  /*13a40*/  R2UR UR10, R12 ;  /* 0x000000000c0a72ca */ /* 0x000fe200000e0000 */
[----:B------:R-:W-:Y:S01]  /*13a50*/  UPRMT UR22, URZ, 0x5410, UR21 ;  /* 0x000054103f167896 */ /* 0x000fe20008000015 */
[----:B------:R-:W-:Y:S01]  /*13a60*/  R2UR UR12, R9 ;  /* 0x00000000090c72ca */ /* 0x000fe200000e0000 */
[----:B------:R-:W-:Y:S01]  /*13a70*/  UPRMT UR36, URZ, 0x5410, UR20 ;  /* 0x000054103f247896 */ /* 0x000fe20008000014 */
[----:B------:R-:W-:Y:S01]  /*13a80*/  R2UR UR34, R2 ;  /* 0x00000000022272ca */ /* 0x000fe200000e0000 */
[----:B------:R-:W-:Y:S01]  /*13a90*/  ULEA UR8, UR11, UR28, 0xe ;  /* 0x0000001c0b087291 */ /* 0x000fe2000f8e703f */
[----:B------:R-:W-:Y:S01]  /*13aa0*/  ISETP.GT.AND P1, PT, R14, 0x1, PT ;  /* 0x000000010e00780c */ /* 0x000fe20003f24270 */
[----:B------:R-:W-:Y:S01]  /*13ab0*/  ULEA UR11, UR11, UR13, 0xe ;  /* 0x0000000d0b0b7291 */ /* 0x000fe2000f8e703f */
[----:B------:R-:W-:Y:S01]  /*13ac0*/  IADD3 R4, R4, 0x1, RZ ;  /* 0x0000000104047810 */ /* 0x000fe20007ffe0ff */
[----:B------:R-:W-:Y:S01]  /*13ad0*/  UIADD3 UR8, UR23, UR8, URZ ;  /* 0x0000000817087290 */ /* 0x000fe2000fffe03f */
[----:B------:R-:W-:Y:S01]  /*13ae0*/  VIADD R12, R12, 0x40 ;  /* 0x000000400c0c7836 */ /* 0x000fe20000000000 */
[----:B------:R-:W-:Y:S01]  /*13af0*/  UIADD3 UR23, UR23, UR11, URZ ;  /* 0x0000000b17177290 */ /* 0x000fe2000fffe03f */
[C---:B------:R-:W-:Y:S01]  /*13b00*/  ISETP.NE.AND P0, PT, R4.reuse, 0x7, PT ;  /* 0x000000070400780c */ /* 0x040fe20003f05270 */
[----:B------:R-:W-:Y:S01]  /*13b10*/  UIADD3.X UR33, URZ, UR31, URZ, UP1, !UPT ;  /* 0x0000001f3f217290 */ /* 0x000fe20008ffe43f */
[----:B------:R-:W-:Y:S01]  /*13b20*/  UMOV UR16, 0x0 ;  /* 0x0000000000107882 */ /* 0x000fe20000000000 */
[----:B------:R-:W-:Y:S01]  /*13b30*/  UMOV UR17, 0x10000000 ;  /* 0x1000000000117882 */ /* 0x000fe20000000000 */
[----:B------:R-:W-:Y:S01]  /*13b40*/  UMOV UR11, UR29 ;  /* 0x0000001d000b7c82 */ /* 0x000fe20008000000 */
[----:B0-----:R-:W-:Y:S01]  /*13b50*/  SEL R10, RZ, 0x1, P0 ;  /* 0x00000001ff0a7807 */ /* 0x001fe20000000000 */
[----:B------:R0:W-:Y:S01]  /*13b60*/  UTMALDG.3D.MULTICAST [UR8], [UR14], UR22, desc[UR16] ;  /* 0x000010080e0073b4 */ /* 0x0001e20008011816 */
[----:B------:R-:W-:-:S02]  /*13b70*/  SEL R4, R4, RZ, P0 ;  /* 0x000000ff04047207 */ /* 0x000fc40000000000 */
[----:B------:R-:W-:Y:S01]  /*13b80*/  LOP3.LUT R3, R3, R10, RZ, 0x3c, !PT ;  /* 0x0000000a03037212 */ /* 0x000fe200078e3cff */
[----:B0-----:R-:W-:Y:S01]  /*13b90*/  UMOV UR8, UR23 ;  /* 0x0000001700087c82 */ /* 0x001fe20008000000 */
[----:B------:R-:W-:Y:S02]  /*13ba0*/  UMOV UR11, UR34 ;  /* 0x00000022000b7c82 */ /* 0x000fe40008000000 */
[----:B------:R0:W-:Y:S02]  /*13bb0*/  UTMALDG.3D.MULTICAST [UR8], [UR32], UR36, desc[UR16] ;  /* 0x00001008200073b4 */ /* 0x0001e40008011824 */
[----:B0-----:R-:W-:Y:S05]  /*13bc0*/  @P1 BRA `(.L_x_562) ;  /* 0xfffffffc003c1947 */ /* 0x001fea000383ffff */
.L_x_559:
[----:B------:R-:W-:Y:S05]  /*13bd0*/  BSYNC B1 ;  /* 0x0000000000017941 */ /* 0x000fea0003800000 */
.L_x_558:
[----:B------:R-:W2:Y:S01]  /*13be0*/  LDL.LU R15, [R1+0x200] ;  /* 0x00020000010f7983 */ /* 0x000ea20000300800 */
[----:B------:R-:W-:Y:S01]  /*13bf0*/  LOP3.LUT P1, RZ, R8, 0xff, RZ, 0xc0, !PT ;  /* 0x000000ff08ff7812 */ /* 0x000fe2000782c0ff */
[----:B------:R-:W-:Y:S01]  /*13c00*/  VIADD R6, R6, UR18 ;  /* 0x0000001206067c36 */ /* 0x000fe20008000000 */
[----:B------:R-:W-:Y:S01]  /*13c10*/  ULDC.64 UR8, c[0x0][0x650] ;  /* 0x0001940000087ab9 */ /* 0x000fe20000000a00 */
[----:B------:R-:W3:Y:S01]  /*13c20*/  LDL.LU R13, [R1+0x204] ;  /* 0x00020400010d7983 */ /* 0x000ee20000300800 */
[----:B------:R-:W-:Y:S01]  /*13c30*/  UISETP.GE.U32.AND UP0, UPT, UR18, 0x7, UPT ;  /* 0x000000071200788c */ /* 0x000fe2000bf06070 */
[C---:B------:R-:W-:Y:S01]  /*13c40*/  IMAD.WIDE.U32 R2, R6.reuse, 0x24924925, RZ ;  /* 0x2492492506027825 */ /* 0x040fe200078e00ff */
[C---:B------:R-:W-:Y:S01]  /*13c50*/  ISETP.GT.U32.AND P0, PT, R6.reuse, 0x6, PT ;  /* 0x000000060600780c */ /* 0x040fe20003f04070 */
[----:B------:R-:W-:Y:S01]  /*13c60*/  BSSY B1, `(.L_x_563) ;  /* 0x0000074000017945 */ /* 0x000fe20003800000 */
[----:B------:R-:W-:Y:S02]  /*13c70*/  MOV R9, 0xffffffff ;  /* 0xffffffff00097802 */ /* 0x000fe40000000f00 */
[----:B------:R-:W-:-:S02]  /*13c80*/  IADD3 R2, R6, -R3, RZ ;  /* 0x8000000306027210 */ /* 0x000fc40007ffe0ff */
[----:B------:R-:W-:Y:S01]  /*13c90*/  PRMT R8, RZ, 0x7610, R8 ;  /* 0x00007610ff087816 */ /* 0x000fe20000000008 */
[----:B------:R-:W0:Y:S01]  /*13ca0*/  @P1 S2R R4, SR_CgaCtaId ;  /* 0x0000000000041919 */ /* 0x000e220000008800 */
[----:B------:R-:W-:Y:S02]  /*13cb0*/  LEA.HI R2, R2, R3, RZ, 0x1f ;  /* 0x0000000302027211 */ /* 0x000fe400078ff8ff */
[----:B------:R-:W-:-:S04]  /*13cc0*/  @P1 MOV R3, 0x400 ;  /* 0x0000040000031802 */ /* 0x000fc80000000f00 */
[----:B0-----:R-:W-:Y:S01]  /*13cd0*/  @P1 LEA R3, R4, R3, 0x18 ;  /* 0x0000000304031211 */ /* 0x001fe200078ec0ff */
[----:B------:R-:W-:-:S03]  /*13ce0*/  IMAD.U32 R4, RZ, RZ, UR18 ;  /* 0x00000012ff047e24 */ /* 0x000fc6000f8e00ff */
[----:B------:R0:W-:Y:S01]  /*13cf0*/  @P1 SYNCS.ARRIVE.TRANS64.A1T0 RZ, [R3+URZ+0x88], RZ ;  /* 0x000088ff03ff19a7 */ /* 0x0001e2000810003f */
[----:B------:R-:W-:Y:S02]  /*13d00*/  PLOP3.LUT P1, PT, PT, PT, UP0, 0x80, 0x0 ;  /* 0x000000000000781c */ /* 0x000fe40003f2f008 */
[----:B------:R-:W-:Y:S02]  /*13d10*/  ISETP.LT.U32.AND P0, PT, R4, 0x7, P0 ;  /* 0x000000070400780c */ /* 0x000fe40000701070 */
[----:B------:R-:W-:Y:S02]  /*13d20*/  PRMT R4, RZ, 0x7610, R4 ;  /* 0x00007610ff047816 */ /* 0x000fe40000000004 */
[----:B0-----:R-:W-:-:S04]  /*13d30*/  SEL R3, RZ, 0x1, !P0 ;  /* 0x00000001ff037807 */ /* 0x001fc80004000000 */
[----:B------:R-:W-:Y:S02]  /*13d40*/  LOP3.LUT R0, R0, R3, RZ, 0x3c, !PT ;  /* 0x0000000300007212 */ /* 0x000fe400078e3cff */
[----:B------:R-:W-:Y:S01]  /*13d50*/  SHF.R.U32.HI R3, RZ, 0x2, R2 ;  /* 0x00000002ff037819 */ /* 0x000fe20000011602 */
[----:B------:R-:W-:-:S03]  /*13d60*/  IMAD.MOV.U32 R2, RZ, RZ, -0x1 ;  /* 0xffffffffff027424 */ /* 0x000fc600078e00ff */
[----:B------:R-:W-:Y:S01]  /*13d70*/  @P1 LOP3.LUT R0, R0, 0x1, R3, 0x78, !PT ;  /* 0x0000000100001812 */ /* 0x000fe200078e7803 */
[----:B------:R-:W-:Y:S02]  /*13d80*/  IMAD R6, R3, -0x7, R6 ;  /* 0xfffffff903067824 */ /* 0x000fe400078e0206 */
[----:B------:R-:W-:Y:S01]  /*13d90*/  IMAD.MOV.U32 R3, RZ, RZ, -0x1 ;  /* 0xffffffffff037424 */ /* 0x000fe200078e00ff */
[----:B---3--:R-:W-:-:S04]  /*13da0*/  IADD3 R13, P0, R13, UR24, RZ ;  /* 0x000000180d0d7c10 */ /* 0x008fc8000ff1e0ff */
[----:B--2---:R-:W-:Y:S01]  /*13db0*/  IADD3.X R15, R15, UR19, RZ, P0, !PT ;  /* 0x000000130f0f7c10 */ /* 0x004fe200087fe4ff */
[----:B------:R0:W-:Y:S01]  /*13dc0*/  STL [R1+0x204], R13 ;  /* 0x0002040d01007387 */ /* 0x0001e20000100800 */
[----:B------:R-:W-:-:S03]  /*13dd0*/  ISETP.GE.U32.AND P0, PT, R13, UR8, PT ;  /* 0x000000080d007c0c */ /* 0x000fc6000bf06070 */
[----:B------:R0:W-:Y:S01]  /*13de0*/  STL [R1+0x200], R15 ;  /* 0x0002000f01007387 */ /* 0x0001e20000100800 */
[----:B------:R-:W-:-:S13]  /*13df0*/  ISETP.GE.U32.AND.EX P0, PT, R15, UR9, PT, P0 ;  /* 0x000000090f007c0c */ /* 0x000fda000bf06100 */
[----:B0-----:R-:W-:Y:S05]  /*13e00*/  @P0 BRA `(.L_x_564) ;  /* 0x0000000400640947 */ /* 0x001fea0003800000 */
[----:B------:R-:W0:Y:S01]  /*13e10*/  S2R R7, SR_CTAID.X ;  /* 0x0000000000077919 */ /* 0x000e220000002500 */
[----:B------:R-:W-:Y:S01]  /*13e20*/  ULDC UR8, c[0x0][0x150] ;  /* 0x0000540000087ab9 */ /* 0x000fe20000000800 */
[----:B------:R-:W1:Y:S01]  /*13e30*/  LDC R4, c[0x0][0x144] ;  /* 0x00005100ff047b82 */ /* 0x000e620000000800 */
[----:B------:R-:W-:Y:S01]  /*13e40*/  UISETP.NE.AND UP0, UPT, UR46, URZ, UPT ;  /* 0x0000003f2e00728c */ /* 0x000fe2000bf05270 */
[----:B------:R-:W2:Y:S01]  /*13e50*/  S2R R5, SR_CTAID.Y ;  /* 0x0000000000057919 */ /* 0x000ea20000002600 */
[----:B------:R-:W-:-:S04]  /*13e60*/  ULDC UR11, c[0x0][0x630] ;  /* 0x00018c00000b7ab9 */ /* 0x000fc80000000800 */
[----:B------:R-:W-:Y:S01]  /*13e70*/  PLOP3.LUT P0, PT, PT, PT, UP0, 0x80, 0x0 ;  /* 0x000000000000781c */ /* 0x000fe20003f0f008 */
[----:B------:R-:W3:Y:S01]  /*13e80*/  LDC R10, c[0x0][0x148] ;  /* 0x00005200ff0a7b82 */ /* 0x000ee20000000800 */
[----:B0-----:R-:W-:Y:S02]  /*13e90*/  I2FP.F32.U32 R2, R7 ;  /* 0x0000000700027245 */ /* 0x001fe40000201000 */
[----:B--2---:R-:W-:-:S03]  /*13ea0*/  I2FP.F32.U32 R3, R5 ;  /* 0x0000000500037245 */ /* 0x004fc60000201000 */
[----:B------:R-:W-:Y:S01]  /*13eb0*/  FMUL R2, R2, UR8 ;  /* 0x0000000802027c20 */ /* 0x000fe20008400000 */
[----:B------:R-:W-:Y:S02]  /*13ec0*/  ULDC UR8, c[0x0][0x154] ;  /* 0x0000550000087ab9 */ /* 0x000fe40000000800 */
[----:B------:R-:W-:Y:S01]  /*13ed0*/  FMUL R9, R3, UR8 ;  /* 0x0000000803097c20 */ /* 0x000fe20008400000 */
[----:B------:R-:W-:Y:S02]  /*13ee0*/  ULDC.64 UR8, c[0x0][0x628] ;  /* 0x00018a0000087ab9 */ /* 0x000fe40000000a00 */
[----:B------:R-:W0:Y:S08]  /*13ef0*/  F2I.U32.TRUNC.NTZ R2, R2 ;  /* 0x0000000200027305 */ /* 0x000e30000020f000 */
[----:B------:R-:W2:Y:S01]  /*13f00*/  F2I.U32.TRUNC.NTZ R9, R9 ;  /* 0x0000000900097305 */ /* 0x000ea2000020f000 */
[----:B0-----:R-:W-:-:S02]  /*13f10*/  IMAD.MOV R3, RZ, RZ, -R2 ;  /* 0x000000ffff037224 */ /* 0x001fc400078e0a02 */
[----:B------:R-:W-:Y:S02]  /*13f20*/  IMAD.MOV.U32 R2, RZ, RZ, R13 ;  /* 0x000000ffff027224 */ /* 0x000fe400078e000d */
[----:B-1----:R-:W-:Y:S02]  /*13f30*/  IMAD R7, R4, R3, R7 ;  /* 0x0000000304077224 */ /* 0x002fe400078e0207 */
[----:B--2---:R-:W-:-:S04]  /*13f40*/  IMAD.MOV R3, RZ, RZ, -R9 ;  /* 0x000000ffff037224 */ /* 0x004fc800078e0a09 */
[----:B---3--:R-:W-:Y:S01]  /*13f50*/  @P0 IMAD R7, R10, R3, R5 ;  /* 0x000000030a070224 */ /* 0x008fe200078e0205 */
[----:B------:R-:W-:Y:S02]  /*13f60*/  ISETP.NE.U32.AND P0, PT, RZ, UR8, PT ;  /* 0x00000008ff007c0c */ /* 0x000fe4000bf05070 */
[----:B------:R-:W-:Y:S02]  /*13f70*/  MOV R3, R15 ;  /* 0x0000000f00037202 */ /* 0x000fe40000000f00 */
[----:B------:R-:W-:-:S13]  /*13f80*/  ISETP.NE.AND.EX P0, PT, RZ, UR9, PT, P0 ;  /* 0x00000009ff007c0c */ /* 0x000fda000bf05300 */
[----:B------:R-:W-:Y:S05]  /*13f90*/  @!P0 BRA `(.L_x_565) ;  /* 0x0000000000288947 */ /* 0x000fea0003800000 */
[----:B------:R-:W-:Y:S02]  /*13fa0*/  ULDC UR10, c[0x0][0x634] ;  /* 0x00018d00000a7ab9 */ /* 0x000fe40000000800 */
[----:B------:R-:W-:-:S05]  /*13fb0*/  IADD3 R3, P0, R13, UR10, RZ ;  /* 0x0000000a0d037c10 */ /* 0x000fca000ff1e0ff */
[----:B------:R-:W-:-:S04]  /*13fc0*/  IMAD.X R9, RZ, RZ, R15, P0 ;  /* 0x000000ffff097224 */ /* 0x000fc800000e060f */
[----:B------:R-:W-:-:S04]  /*13fd0*/  IMAD.WIDE.U32 R4, R9, UR8, RZ ;  /* 0x0000000809047c25 */ /* 0x000fc8000f8e00ff */
[----:B------:R-:W-:-:S04]  /*13fe0*/  IMAD.WIDE.U32 R4, P0, R3, UR9, R4 ;  /* 0x0000000903047c25 */ /* 0x000fc8000f800004 */
[----:B------:R-:W-:-:S04]  /*13ff0*/  IMAD.WIDE.U32 R2, R3, UR8, RZ ;  /* 0x0000000803027c25 */ /* 0x000fc8000f8e00ff */
[----:B------:R-:W-:Y:S01]  /*14000*/  IMAD.MOV.U32 R2, RZ, RZ, R5 ;  /* 0x000000ffff027224 */ /* 0x000fe200078e0005 */
[----:B------:R-:W-:Y:S01]  /*14010*/  IADD3 RZ, P1, R3, R4, RZ ;  /* 0x0000000403ff7210 */ /* 0x000fe20007f3e0ff */
[----:B------:R-:W-:-:S04]  /*14020*/  IMAD.X R3, RZ, RZ, RZ, P0 ;  /* 0x000000ffff037224 */ /* 0x000fc800000e06ff */
[----:B------:R-:W-:-:S08]  /*14030*/  IMAD.WIDE.U32.X R2, R9, UR9, R2, P1 ;  /* 0x0000000909027c25 */ /* 0x000fd000088e0402 */
.L_x_565:
[--C-:B------:R-:W-:Y:S01]  /*14040*/  SHF.R.U64 R9, R2, UR11, R3.reuse ;  /* 0x0000000b02097c19 */ /* 0x100fe20008001203 */
[----:B------:R-:W-:Y:S01]  /*14050*/  ULDC.64 UR8, c[0x0][0x620] ;  /* 0x0001880000087ab9 */ /* 0x000fe20000000a00 */
[----:B------:R-:W-:Y:S01]  /*14060*/  SHF.R.U32.HI R2, RZ, UR11, R3 ;  /* 0x0000000bff027c19 */ /* 0x000fe20008011603 */
[----:B------:R-:W-:Y:S01]  /*14070*/  IMAD.MOV.U32 R3, RZ, RZ, R15 ;  /* 0x000000ffff037224 */ /* 0x000fe200078e000f */
[----:B------:R-:W-:Y:S01]  /*14080*/  IADD3 R11, P0, RZ, -R9, RZ ;  /* 0x80000009ff0b7210 */ /* 0x000fe20007f1e0ff */
[----:B------:R-:W-:-:S03]  /*14090*/  ULDC.64 UR10, c[0x0][0x640] ;  /* 0x00019000000a7ab9 */ /* 0x000fc60000000a00 */
[----:B------:R-:W-:Y:S02]  /*140a0*/  IADD3.X R2, RZ, ~R2, RZ, P0, !PT ;  /* 0x80000002ff027210 */ /* 0x000fe400007fe4ff */
[----:B------:R-:W-:-:S03]  /*140b0*/  ISETP.NE.U32.AND P0, PT, RZ, UR10, PT ;  /* 0x0000000aff007c0c */ /* 0x000fc6000bf05070 */
[----:B------:R-:W-:Y:S01]  /*140c0*/  IMAD R2, R2, UR8, RZ ;  /* 0x0000000802027c24 */ /* 0x000fe2000f8e02ff */
[----:B------:R-:W-:-:S03]  /*140d0*/  ISETP.NE.AND.EX P0, PT, RZ, UR11, PT, P0 ;  /* 0x0000000bff007c0c */ /* 0x000fc6000bf05300 */
[----:B------:R-:W-:Y:S02]  /*140e0*/  IMAD R5, R11, UR9, R2 ;  /* 0x000000090b057c24 */ /* 0x000fe4000f8e0202 */
[----:B------:R-:W-:-:S04]  /*140f0*/  IMAD.MOV.U32 R2, RZ, RZ, R13 ;  /* 0x000000ffff027224 */ /* 0x000fc800078e000d */
[----:B------:R-:W-:Y:S01]  /*14100*/  IMAD.WIDE.U32 R2, R11, UR8, R2 ;  /* 0x000000080b027c25 */ /* 0x000fe2000f8e0002 */
[----:B------:R-:W-:-:S03]  /*14110*/  ULDC UR8, c[0x0][0x618] ;  /* 0x0001860000087ab9 */ /* 0x000fc60000000800 */
[----:B------:R-:W-:-:S05]  /*14120*/  IMAD.IADD R3, R3, 0x1, R5 ;  /* 0x0000000103037824 */ /* 0x000fca00078e0205 */
[--C-:B------:R-:W-:Y:S02]  /*14130*/  SHF.R.U64 R10, R2, UR8, R3.reuse ;  /* 0x00000008020a7c19 */ /* 0x100fe40008001203 */
[----:B------:R-:W-:Y:S01]  /*14140*/  SHF.R.U32.HI R3, RZ, UR8, R3 ;  /* 0x00000008ff037c19 */ /* 0x000fe20008011603 */
[----:B------:R-:W-:-:S03]  /*14150*/  ULDC UR8, c[0x0][0x608] ;  /* 0x0001820000087ab9 */ /* 0x000fc60000000800 */
[--C-:B------:R-:W-:Y:S02]  /*14160*/  SHF.R.U64 R12, R10, UR8, R3.reuse ;  /* 0x000000080a0c7c19 */ /* 0x100fe40008001203 */
[----:B------:R-:W-:Y:S01]  /*14170*/  SHF.R.U32.HI R3, RZ, UR8, R3 ;  /* 0x00000008ff037c19 */ /* 0x000fe20008011603 */
[----:B------:R-:W-:-:S03]  /*14180*/  ULDC UR8, c[0x0][0x658] ;  /* 0x0001960000087ab9 */ /* 0x000fc60000000800 */
[--C-:B------:R-:W-:Y:S02]  /*14190*/  SHF.R.U32.HI R13, RZ, UR8, R3.reuse ;  /* 0x00000008ff0d7c19 */ /* 0x100fe40008011603 */
[----:B------:R-:W-:-:S03]  /*141a0*/  SHF.R.U64 R11, R12, UR8, R3 ;  /* 0x000000080c0b7c19 */ /* 0x000fc60008001203 */
[----:B------:R-:W-:Y:S01]  /*141b0*/  IMAD.MOV.U32 R3, RZ, RZ, R13 ;  /* 0x000000ffff037224 */ /* 0x000fe200078e000d */
[----:B------:R-:W-:Y:S01]  /*141c0*/  MOV R2, R11 ;  /* 0x0000000b00027202 */ /* 0x000fe20000000f00 */
[----:B------:R-:W-:Y:S06]  /*141d0*/  @!P0 BRA `(.L_x_566) ;  /* 0x0000000000288947 */ /* 0x000fec0003800000 */
[----:B------:R-:W-:Y:S02]  /*141e0*/  ULDC UR8, c[0x0][0x64c] ;  /* 0x0001930000087ab9 */ /* 0x000fe40000000800 */
[----:B------:R-:W-:-:S05]  /*141f0*/  IADD3 R3, P0, R11, UR8, RZ ;  /* 0x000000080b037c10 */ /* 0x000fca000ff1e0ff */
[----:B------:R-:W-:-:S04]  /*14200*/  IMAD.X R13, RZ, RZ, R13, P0 ;  /* 0x000000ffff0d7224 */ /* 0x000fc800000e060d */
[----:B------:R-:W-:-:S04]  /*14210*/  IMAD.WIDE.U32 R4, R13, UR10, RZ ;  /* 0x0000000a0d047c25 */ /* 0x000fc8000f8e00ff */
[----:B------:R-:W-:-:S04]  /*14220*/  IMAD.WIDE.U32 R4, P0, R3, UR11, R4 ;  /* 0x0000000b03047c25 */ /* 0x000fc8000f800004 */
[----:B------:R-:W-:Y:S01]  /*14230*/  IMAD.WIDE.U32 R2, R3, UR10, RZ ;  /* 0x0000000a03027c25 */ /* 0x000fe2000f8e00ff */
[----:B------:R-:W-:-:S04]  /*14240*/  MOV R2, R5 ;  /* 0x0000000500027202 */ /* 0x000fc80000000f00 */
[----:B------:R-:W-:Y:S01]  /*14250*/  IADD3 RZ, P1, R3, R4, RZ ;  /* 0x0000000403ff7210 */ /* 0x000fe20007f3e0ff */
[----:B------:R-:W-:-:S04]  /*14260*/  IMAD.X R3, RZ, RZ, RZ, P0 ;  /* 0x000000ffff037224 */ /* 0x000fc800000e06ff */
[----:B------:R-:W-:-:S08]  /*14270*/  IMAD.WIDE.U32.X R2, R13, UR11, R2, P1 ;  /* 0x0000000b0d027c25 */ /* 0x000fd000088e0402 */
.L_x_566:
[----:B------:R-:W-:Y:S01]  /*14280*/  ULDC UR8, c[0x0][0x648] ;  /* 0x0001920000087ab9 */ /* 0x000fe20000000800 */
[----:B------:R-:W-:Y:S01]  /*14290*/  LOP3.LUT R12, R12, UR7, RZ, 0xc0, !PT ;  /* 0x000000070c0c7c12 */ /* 0x000fe2000f8ec0ff */
[----:B------:R-:W-:Y:S01]  /*142a0*/  UISETP.NE.AND UP0, UPT, UR46, URZ, UPT ;  /* 0x0000003f2e00728c */ /* 0x000fe2000bf05270 */
[----:B------:R-:W-:Y:S01]  /*142b0*/  SHF.R.U64 R3, R2, UR8, R3 ;  /* 0x0000000802037c19 */ /* 0x000fe20008001203 */
[----:B------:R-:W-:Y:S01]  /*142c0*/  ULDC UR8, c[0x0][0x638] ;  /* 0x00018e0000087ab9 */ /* 0x000fe20000000800 */
[----:B------:R-:W-:-:S03]  /*142d0*/  IMAD.MOV.U32 R4, RZ, RZ, 0x1 ;  /* 0x00000001ff047424 */ /* 0x000fc600078e00ff */
[----:B------:R-:W-:Y:S01]  /*142e0*/  IMAD.MOV R2, RZ, RZ, -R3 ;  /* 0x000000ffff027224 */ /* 0x000fe200078e0a03 */
[----:B------:R-:W-:Y:S01]  /*142f0*/  PLOP3.LUT P0, PT, PT, PT, UP0, 0x40, 0x0 ;  /* 0x000000000000781c */ /* 0x000fe20003f0e808 */
[----:B------:R-:W-:Y:S01]  /*14300*/  IMAD R12, R3, UR5, R12 ;  /* 0x00000005030c7c24 */ /* 0x000fe2000f8e020c */
[----:B------:R-:W-:Y:S01]  /*14310*/  PLOP3.LUT P1, PT, PT, PT, UP0, 0x40, 0x0 ;  /* 0x000000000000781c */ /* 0x000fe20003f2e808 */
[----:B------:R-:W-:Y:S01]  /*14320*/  IMAD R11, R2, UR8, R11 ;  /* 0x00000008020b7c24 */ /* 0x000fe2000f8e020b */
[----:B------:R-:W-:Y:S01]  /*14330*/  ULDC UR8, c[0x0][0x610] ;  /* 0x0001840000087ab9 */ /* 0x000fe20000000800 */
[----:B------:R-:W-:Y:S01]  /*14340*/  LOP3.LUT R2, R10, UR4, RZ, 0xc0, !PT ;  /* 0x000000040a027c12 */ /* 0x000fe2000f8ec0ff */
[----:B------:R-:W-:Y:S01]  /*14350*/  IMAD R7, R12, UR8, R7 ;  /* 0x000000080c077c24 */ /* 0x000fe2000f8e0207 */
[----:B------:R-:W-:-:S03]  /*14360*/  ULDC UR8, c[0x0][0x600] ;  /* 0x0001800000087ab9 */ /* 0x000fc60000000800 */
[----:B------:R-:W-:-:S05]  /*14370*/  IMAD R2, R11, UR8, R2 ;  /* 0x000000080b027c24 */ /* 0x000fca000f8e0202 */
[----:B------:R-:W-:Y:S02]  /*14380*/  SEL R3, R2, R7, P0 ;  /* 0x0000000702037207 */ /* 0x000fe40000000000 */
[----:B------:R-:W-:-:S07]  /*14390*/  SEL R2, R7, R2, P1 ;  /* 0x0000000207027207 */ /* 0x000fce0000800000 */
.L_x_564:
[----:B------:R-:W-:Y:S05]  /*143a0*/  BSYNC B1 ;  /* 0x0000000000017941 */ /* 0x000fea0003800000 */
.L_x_563:
[----:B------:R-:W-:-:S13]  /*143b0*/  LOP3.LUT P0, RZ, R4, 0xff, RZ, 0xc0, !PT ;  /* 0x000000ff04ff7812 */ /* 0x000fda000780c0ff */
[----:B------:R-:W-:Y:S05]  /*143c0*/  @P0 BRA `(.L_x_567) ;  /* 0xfffffff400040947 */ /* 0x000fea000383ffff */
[----:B------:R-:W-:Y:S05]  /*143d0*/  BSYNC B0 ;  /* 0x0000000000007941 */ /* 0x000fea0003800000 */
.L_x_556:
[----:B------:R-:W-:-:S03]  /*143e0*/  UMOV UR8, 0xffffffff ;  /* 0xffffffff00087882 */ /* 0x000fc60000000000 */
[----:B------:R-:W-:Y:S05]  /*143f0*/  BRA.DIV UR8, `(.L_x_568) ;  /* 0x0000000608847947 */ /* 0x000fea000b800000 */
[----:B------:R-:W-:-:S13]  /*14400*/  ELECT P6, URZ, PT ;  /* 0x00000000003f782f */ /* 0x000fda00038c0000 */
.L_x_585:
[----:B------:R-:W-:Y:S04]  /*14410*/  BSSY B0, `(.L_x_569) ;  /* 0x0000047000007945 */ /* 0x000fe80003800000 */
[----:B------:R-:W-:Y:S05]  /*14420*/  @!P6 BRA `(.L_x_570) ;  /* 0x000000040014e947 */ /* 0x000fea0003800000 */
[----:B------:R-:W-:-:S04]  /*14430*/  ULOP3.LUT UR8, UR40, 0x2, URZ, 0xfc, !UPT ;  /* 0x0000000228087892 */ /* 0x000fc8000f8efc3f */
[----:B------:R-:W-:-:S06]  /*14440*/  UISETP.NE.AND UP0, UPT, UR8, 0x3, UPT ;  /* 0x000000030800788c */ /* 0x000fcc000bf05270 */
[----:B------:R-:W-:-:S13]  /*14450*/  PLOP3.LUT P0, PT, PT, PT, UP0, 0x80, 0x0 ;  /* 0x000000000000781c */ /* 0x000fda0003f0f008 */
[----:B------:R-:W-:Y:S05]  /*14460*/  @!P0 BRA `(.L_x_571) ;  /* 0x0000000000048947 */ /* 0x000fea0003800000 */
[----:B------:R-:W-:Y:S01]  /*14470*/  BPT.TRAP 0x1 ;  /* 0x000000040000795c */ /* 0x000fe20000300000 */
.L_x_571:
[----:B------:R-:W0:Y:S01]  /*14480*/  S2R R3, SR_CgaCtaId ;  /* 0x0000000000037919 */ /* 0x000e220000008800 */
[----:B------:R-:W-:-:S04]  /*14490*/  MOV R2, 0x400 ;  /* 0x0000040000027802 */ /* 0x000fc80000000f00 */
[----:B0-----:R-:W-:Y:S02]  /*144a0*/  LEA R3, R3, R2, 0x18 ;  /* 0x0000000203037211 */ /* 0x001fe400078ec0ff */
[----:B------:R-:W-:-:S03]  /*144b0*/  SHF.L.U32 R2, R0, 0x1f, RZ ;  /* 0x0000001f00027819 */ /* 0x000fc600000006ff */
[----:B------:R-:W-:-:S05]  /*144c0*/  VIADD R3, R3, 0x38 ;  /* 0x0000003803037836 */ /* 0x000fca0000000000 */
[----:B------:R-:W-:-:S04]  /*144d0*/  LEA R5, R6, R3, 0x3 ;  /* 0x0000000306057211 */ /* 0x000fc800078e18ff */
[----:B------:R-:W0:Y:S02]  /*144e0*/  SYNCS.PHASECHK.TRANS64.TRYWAIT P0, [R5+URZ], R2 ;  /* 0x00000002050075a7 */ /* 0x000e24000800017f */
[----:B0-----:R-:W-:Y:S05]  /*144f0*/  @!P0 BRA `(.L_x_572) ;  /* 0x0000000400648947 */ /* 0x001fea0003800000 */
.L_x_586:
[----:B------:R-:W-:-:S05]  /*14500*/  VIADD R6, R6, 0x1 ;  /* 0x0000000106067836 */ /* 0x000fca0000000000 */
[----:B------:R-:W-:-:S04]  /*14510*/  ISETP.NE.AND P0, PT, R6, 0x7, PT ;  /* 0x000000070600780c */ /* 0x000fc80003f05270 */
[----:B0-----:R-:W-:Y:S02]  /*14520*/  SEL R5, RZ, 0x1, P0 ;  /* 0x00000001ff057807 */ /* 0x001fe40000000000 */
[----:B------:R-:W-:Y:S02]  /*14530*/  SEL R6, R6, RZ, P0 ;  /* 0x000000ff06067207 */ /* 0x000fe40000000000 */
[----:B------:R-:W-:-:S03]  /*14540*/  LOP3.LUT R5, R0, R5, RZ, 0x3c, !PT ;  /* 0x0000000500057212 */ /* 0x000fc600078e3cff */
[----:B------:R-:W-:Y:S01]  /*14550*/  IMAD R7, R6, 0x8, R3 ;  /* 0x0000000806077824 */ /* 0x000fe200078e0203 */
[----:B------:R-:W-:-:S04]  /*14560*/  SHF.L.U32 R0, R5, 0x1f, RZ ;  /* 0x0000001f05007819 */ /* 0x000fc800000006ff */
[----:B------:R-:W0:Y:S02]  /*14570*/  SYNCS.PHASECHK.TRANS64.TRYWAIT P0, [R7+URZ], R0 ;  /* 0x00000000070075a7 */ /* 0x000e24000800017f */
[----:B0-----:R-:W-:Y:S05]  /*14580*/  @!P0 BRA `(.L_x_573) ;  /* 0x0000000400548947 */ /* 0x001fea0003800000 */
.L_x_587:
[----:B0-----:R-:W-:-:S05]  /*14590*/  VIADD R0, R6, 0x1 ;  /* 0x0000000106007836 */ /* 0x001fca0000000000 */
[----:B------:R-:W-:-:S04]  /*145a0*/  ISETP.NE.AND P0, PT, R0, 0x7, PT ;  /* 0x000000070000780c */ /* 0x000fc80003f05270 */
[----:B------:R-:W-:Y:S02]  /*145b0*/  SEL R2, RZ, 0x1, P0 ;  /* 0x00000001ff027807 */ /* 0x000fe40000000000 */
[----:B------:R-:W-:Y:S02]  /*145c0*/  SEL R4, R0, RZ, P0 ;  /* 0x000000ff00047207 */ /* 0x000fe40000000000 */
[----:B------:R-:W-:Y:S02]  /*145d0*/  LOP3.LUT R5, R5, R2, RZ, 0x3c, !PT ;  /* 0x0000000205057212 */ /* 0x000fe400078e3cff */
[----:B------:R-:W-:Y:S02]  /*145e0*/  LEA R7, R4, R3, 0x3 ;  /* 0x0000000304077211 */ /* 0x000fe400078e18ff */
[----:B------:R-:W-:-:S04]  /*145f0*/  SHF.L.U32 R0, R5, 0x1f, RZ ;  /* 0x0000001f05007819 */ /* 0x000fc800000006ff */
[----:B------:R-:W0:Y:S02]  /*14600*/  SYNCS.PHASECHK.TRANS64.TRYWAIT P0, [R7+URZ], R0 ;  /* 0x00000000070075a7 */ /* 0x000e24000800017f */
[----:B0-----:R-:W-:Y:S05]  /*14610*/  @!P0 BRA `(.L_x_574) ;  /* 0x0000000400448947 */ /* 0x001fea0003800000 */
.L_x_588:
[----:B0-----:R-:W-:-:S05]  /*14620*/  VIADD R0, R4, 0x1 ;  /* 0x0000000104007836 */ /* 0x001fca0000000000 */
[----:B------:R-:W-:-:S04]  /*14630*/  ISETP.NE.AND P0, PT, R0, 0x7, PT ;  /* 0x000000070000780c */ /* 0x000fc80003f05270 */
[----:B------:R-:W-:Y:S02]  /*14640*/  SEL R2, RZ, 0x1, P0 ;  /* 0x00000001ff027807 */ /* 0x000fe40000000000 */
[----:B------:R-:W-:Y:S02]  /*14650*/  SEL R4, R0, RZ, P0 ;  /* 0x000000ff00047207 */ /* 0x000fe40000000000 */
[----:B------:R-:W-:-:S03]  /*14660*/  LOP3.LUT R5, R5, R2, RZ, 0x3c, !PT ;  /* 0x0000000205057212 */ /* 0x000fc600078e3cff */
[----:B------:R-:W-:Y:S01]  /*14670*/  IMAD R7, R4, 0x8, R3 ;  /* 0x0000000804077824 */ /* 0x000fe200078e0203 */
[----:B------:R-:W-:-:S04]  /*14680*/  SHF.L.U32 R0, R5, 0x1f, RZ ;  /* 0x0000001f05007819 */ /* 0x000fc800000006ff */
[----:B------:R-:W0:Y:S02]  /*14690*/  SYNCS.PHASECHK.TRANS64.TRYWAIT P0, [R7+URZ], R0 ;  /* 0x00000000070075a7 */ /* 0x000e24000800017f */
[----:B0-----:R-:W-:Y:S05]  /*146a0*/  @!P0 BRA `(.L_x_575) ;  /* 0x0000000400348947 */ /* 0x001fea0003800000 */
.L_x_589:
        /* <DEDUP_REMOVED lines=9> */
.L_x_590:
        /* <DEDUP_REMOVED lines=9> */
.L_x_591:
[----:B0-----:R-:W-:-:S05]  /*147d0*/  VIADD R0, R4, 0x1 ;  /* 0x0000000104007836 */ /* 0x001fca0000000000 */
[----:B------:R-:W-:-:S04]  /*147e0*/  ISETP.NE.AND P0, PT, R0, 0x7, PT ;  /* 0x000000070000780c */ /* 0x000fc80003f05270 */
[----:B------:R-:W-:Y:S02]  /*147f0*/  SEL R2, RZ, 0x1, P0 ;  /* 0x00000001ff027807 */ /* 0x000fe40000000000 */
[----:B------:R-:W-:Y:S02]  /*14800*/  SEL R0, R0, RZ, P0 ;  /* 0x000000ff00007207 */ /* 0x000fe40000000000 */
[----:B------:R-:W-:Y:S02]  /*14810*/  LOP3.LUT R2, R5, R2, RZ, 0x3c, !PT ;  /* 0x0000000205027212 */ /* 0x000fe400078e3cff */
[----:B------:R-:W-:Y:S02]  /*14820*/  LEA R3, R0, R3, 0x3 ;  /* 0x0000000300037211 */ /* 0x000fe400078e18ff */
[----:B------:R-:W-:-:S07]  /*14830*/  SHF.L.U32 R0, R2, 0x1f, RZ ;  /* 0x0000001f02007819 */ /* 0x000fce00000006ff */
.L_x_578:
[----:B0-----:R0:W1:Y:S02]  /*14840*/  SYNCS.PHASECHK.TRANS64.TRYWAIT P0, [R3+URZ], R0 ;  /* 0x00000000030075a7 */ /* 0x001064000800017f */
[----:B-1----:R-:W-:Y:S05]  /*14850*/  @!P0 NANOSLEEP.SYNCS 0x989680 ;  /* 0x009896800000895d */ /* 0x002fea0003900000 */
[----:B------:R-:W1:Y:S02]  /*14860*/  @!P0 SYNCS.PHASECHK.TRANS64 P0, [R3+URZ], R0 ;  /* 0x00000000030085a7 */ /* 0x000e64000800007f */
[----:B-1----:R-:W-:Y:S05]  /*14870*/  @!P0 BRA `(.L_x_578) ;  /* 0xfffffffc00f08947 */ /* 0x002fea000383ffff */
.L_x_570:
[----:B------:R-:W-:Y:S05]  /*14880*/  BSYNC B0 ;  /* 0x0000000000007941 */ /* 0x000fea0003800000 */
.L_x_569:
[----:B------:R-:W-:Y:S05]  /*14890*/  EXIT ;  /* 0x000000000000794d */ /* 0x000fea0003800000 */
.L_x_21:
[----:B--2---:R2:W3:Y:S02]  /*148a0*/  SYNCS.PHASECHK.TRANS64.TRYWAIT P1, [R3+URZ], R2 ;  /* 0x00000002030075a7 */ /* 0x0044e4000802017f */
[----:B---3--:R-:W-:Y:S05]  /*148b0*/  @!P1 NANOSLEEP.SYNCS 0x989680 ;  /* 0x009896800000995d */ /* 0x008fea0003900000 */
[----:B------:R-:W3:Y:S02]  /*148c0*/  @!P1 SYNCS.PHASECHK.TRANS64 P1, [R3+URZ], R2 ;  /* 0x00000002030095a7 */ /* 0x000ee4000802007f */
[----:B---3--:R-:W-:Y:S05]  /*148d0*/  @!P1 BRA `(.L_x_21) ;  /* 0xfffffffc00f09947 */ /* 0x008fea000383ffff */
[----:B------:R-:W-:Y:S05]  /*148e0*/  BRA `(.L_x_20) ;  /* 0xfffffecc00a87947 */ /* 0x000fea000383ffff */
.L_x_26:
[----:B-1----:R1:W2:Y:S02]  /*148f0*/  SYNCS.PHASECHK.TRANS64.TRYWAIT P1, [R4+URZ], R5 ;  /* 0x00000005040075a7 */ /* 0x0022a4000802017f */
[----:B--2---:R-:W-:Y:S05]  /*14900*/  @!P1 NANOSLEEP.SYNCS 0x989680 ;  /* 0x009896800000995d */ /* 0x004fea0003900000 */
[----:B------:R-:W2:Y:S02]  /*14910*/  @!P1 SYNCS.PHASECHK.TRANS64 P1, [R4+URZ], R5 ;  /* 0x00000005040095a7 */ /* 0x000ea4000802007f */
[----:B--2---:R-:W-:Y:S05]  /*14920*/  @!P1 BRA `(.L_x_26) ;  /* 0xfffffffc00f09947 */ /* 0x004fea000383ffff */
[----:B------:R-:W-:Y:S05]  /*14930*/  BRA `(.L_x_25) ;  /* 0xfffffee000fc7947 */ /* 0x000fea000383ffff */
.L_x_557:
[----:B------:R-:W-:Y:S01]  /*14940*/  BSSY B1, `(.L_x_579) ;  /* 0x0000006000017945 */ /* 0x000fe20003800000 */
[----:B------:R-:W-:-:S07]  /*14950*/  IMAD.MOV.U32 R15, RZ, RZ, -0x1 ;  /* 0xffffffffff0f7424 */ /* 0x000fce00078e00ff */
[----:B------:R-:W-:Y:S05]  /*14960*/  WARPSYNC.COLLECTIVE R15, `(.L_x_580) ;  /* 0x000000000f0c7348 */ /* 0x000fea0003c00000 */
[----:B------:R-:W-:Y:S02]  /*14970*/  ELECT P6, UR62, PT ;  /* 0x00000000003e782f */ /* 0x000fe400038c0000 */
[----:B------:R-:W-:Y:S01]  /*14980*/  MOV R14, UR62 ;  /* 0x0000003e000e7c02 */ /* 0x000fe20008000f00 */
[----:B------:R-:W-:Y:S10]  /*14990*/  ENDCOLLECTIVE ;  /* 0x000000000000791b */ /* 0x000ff40003800000 */
.L_x_580:
[----:B------:R-:W-:Y:S05]  /*149a0*/  BSYNC B1 ;  /* 0x0000000000017941 */ /* 0x000fea0003800000 */
.L_x_579:
[----:B------:R-:W-:Y:S05]  /*149b0*/  BRA `(.L_x_581) ;  /* 0xffffffec00947947 */ /* 0x000fea000383ffff */
.L_x_560:
[----:B0-----:R0:W2:Y:S02]  /*149c0*/  SYNCS.PHASECHK.TRANS64.TRYWAIT P0, [R10+URZ+0x38], R5 ;  /* 0x000038050a0075a7 */ /* 0x0010a4000800017f */
[----:B--2---:R-:W-:Y:S05]  /*149d0*/  @!P0 NANOSLEEP.SYNCS 0x989680 ;  /* 0x009896800000895d */ /* 0x004fea0003900000 */
[----:B------:R-:W2:Y:S02]  /*149e0*/  @!P0 SYNCS.PHASECHK.TRANS64 P0, [R10+URZ+0x38], R5 ;  /* 0x000038050a0085a7 */ /* 0x000ea4000800007f */
[----:B--2---:R-:W-:Y:S05]  /*149f0*/  @!P0 BRA `(.L_x_560) ;  /* 0xfffffffc00f08947 */ /* 0x004fea000383ffff */
[----:B------:R-:W-:Y:S05]  /*14a00*/  BRA `(.L_x_582) ;  /* 0xffffffec00d47947 */ /* 0x000fea000383ffff */
.L_x_568:
[----:B------:R-:W-:Y:S01]  /*14a10*/  BSSY B0, `(.L_x_583) ;  /* 0x0000006000007945 */ /* 0x000fe20003800000 */
[----:B------:R-:W-:-:S07]  /*14a20*/  IMAD.MOV.U32 R15, RZ, RZ, -0x1 ;  /* 0xffffffffff0f7424 */ /* 0x000fce00078e00ff */
[----:B------:R-:W-:Y:S05]  /*14a30*/  WARPSYNC.COLLECTIVE R15, `(.L_x_584) ;  /* 0x000000000f0c7348 */ /* 0x000fea0003c00000 */
[----:B------:R-:W-:Y:S02]  /*14a40*/  ELECT P6, UR62, PT ;  /* 0x00000000003e782f */ /* 0x000fe400038c0000 */
[----:B------:R-:W-:Y:S01]  /*14a50*/  MOV R14, UR62 ;  /* 0x0000003e000e7c02 */ /* 0x000fe20008000f00 */
[----:B------:R-:W-:Y:S10]  /*14a60*/  ENDCOLLECTIVE ;  /* 0x000000000000791b */ /* 0x000ff40003800000 */
.L_x_584:
[----:B------:R-:W-:Y:S05]  /*14a70*/  BSYNC B0 ;  /* 0x0000000000007941 */ /* 0x000fea0003800000 */
.L_x_583:
[----:B------:R-:W-:Y:S05]  /*14a80*/  BRA `(.L_x_585) ;  /* 0xfffffff800607947 */ /* 0x000fea000383ffff */
.L_x_572:
[----:B0-----:R0:W1:Y:S02]  /*14a90*/  SYNCS.PHASECHK.TRANS64.TRYWAIT P0, [R5+URZ], R2 ;  /* 0x00000002050075a7 */ /* 0x001064000800017f */
[----:B-1----:R-:W-:Y:S05]  /*14aa0*/  @!P0 NANOSLEEP.SYNCS 0x989680 ;  /* 0x009896800000895d */ /* 0x002fea0003900000 */
[----:B------:R-:W1:Y:S02]  /*14ab0*/  @!P0 SYNCS.PHASECHK.TRANS64 P0, [R5+URZ], R2 ;  /* 0x00000002050085a7 */ /* 0x000e64000800007f */
[----:B-1----:R-:W-:Y:S05]  /*14ac0*/  @!P0 BRA `(.L_x_572) ;  /* 0xfffffffc00f08947 */ /* 0x002fea000383ffff */
[----:B------:R-:W-:Y:S05]  /*14ad0*/  BRA `(.L_x_586) ;  /* 0xfffffff800887947 */ /* 0x000fea000383ffff */
.L_x_573:
[----:B0-----:R0:W1:Y:S02]  /*14ae0*/  SYNCS.PHASECHK.TRANS64.TRYWAIT P0, [R7+URZ], R0 ;  /* 0x00000000070075a7 */ /* 0x001064000800017f */
[----:B-1----:R-:W-:Y:S05]  /*14af0*/  @!P0 NANOSLEEP.SYNCS 0x989680 ;  /* 0x009896800000895d */ /* 0x002fea0003900000 */
[----:B------:R-:W1:Y:S02]  /*14b00*/  @!P0 SYNCS.PHASECHK.TRANS64 P0, [R7+URZ], R0 ;  /* 0x00000000070085a7 */ /* 0x000e64000800007f */
[----:B-1----:R-:W-:Y:S05]  /*14b10*/  @!P0 BRA `(.L_x_573) ;  /* 0xfffffffc00f08947 */ /* 0x002fea000383ffff */
[----:B------:R-:W-:Y:S05]  /*14b20*/  BRA `(.L_x_587) ;  /* 0xfffffff800987947 */ /* 0x000fea000383ffff */
.L_x_574:
[----:B0-----:R0:W1:Y:S02]  /*14b30*/  SYNCS.PHASECHK.TRANS64.TRYWAIT P0, [R7+URZ], R0 ;  /* 0x00000000070075a7 */ /* 0x001064000800017f */
[----:B-1----:R-:W-:Y:S05]  /*14b40*/  @!P0 NANOSLEEP.SYNCS 0x989680 ;  /* 0x009896800000895d */ /* 0x002fea0003900000 */
[----:B------:R-:W1:Y:S02]  /*14b50*/  @!P0 SYNCS.PHASECHK.TRANS64 P0, [R7+URZ], R0 ;  /* 0x00000000070085a7 */ /* 0x000e64000800007f */
[----:B-1----:R-:W-:Y:S05]  /*14b60*/  @!P0 BRA `(.L_x_574) ;  /* 0xfffffffc00f08947 */ /* 0x002fea000383ffff */
[----:B------:R-:W-:Y:S05]  /*14b70*/  BRA `(.L_x_588) ;  /* 0xfffffff800a87947 */ /* 0x000fea000383ffff */
.L_x_575:
[----:B0-----:R0:W1:Y:S02]  /*14b80*/  SYNCS.PHASECHK.TRANS64.TRYWAIT P0, [R7+URZ], R0 ;  /* 0x00000000070075a7 */ /* 0x001064000800017f */
[----:B-1----:R-:W-:Y:S05]  /*14b90*/  @!P0 NANOSLEEP.SYNCS 0x989680 ;  /* 0x009896800000895d */ /* 0x002fea0003900000 */
[----:B------:R-:W1:Y:S02]  /*14ba0*/  @!P0 SYNCS.PHASECHK.TRANS64 P0, [R7+URZ], R0 ;  /* 0x00000000070085a7 */ /* 0x000e64000800007f */
[----:B-1----:R-:W-:Y:S05]  /*14bb0*/  @!P0 BRA `(.L_x_575) ;  /* 0xfffffffc00f08947 */ /* 0x002fea000383ffff */
[----:B------:R-:W-:Y:S05]  /*14bc0*/  BRA `(.L_x_589) ;  /* 0xfffffff800b87947 */ /* 0x000fea000383ffff */
.L_x_576:
[----:B0-----:R0:W1:Y:S02]  /*14bd0*/  SYNCS.PHASECHK.TRANS64.TRYWAIT P0, [R7+URZ], R0 ;  /* 0x00000000070075a7 */ /* 0x001064000800017f */
[----:B-1----:R-:W-:Y:S05]  /*14be0*/  @!P0 NANOSLEEP.SYNCS 0x989680 ;  /* 0x009896800000895d */ /* 0x002fea0003900000 */
[----:B------:R-:W1:Y:S02]  /*14bf0*/  @!P0 SYNCS.PHASECHK.TRANS64 P0, [R7+URZ], R0 ;  /* 0x00000000070085a7 */ /* 0x000e64000800007f */
[----:B-1----:R-:W-:Y:S05]  /*14c00*/  @!P0 BRA `(.L_x_576) ;  /* 0xfffffffc00f08947 */ /* 0x002fea000383ffff */
[----:B------:R-:W-:Y:S05]  /*14c10*/  BRA `(.L_x_590) ;  /* 0xfffffff800c87947 */ /* 0x000fea000383ffff */
.L_x_577:
[----:B0-----:R0:W1:Y:S02]  /*14c20*/  SYNCS.PHASECHK.TRANS64.TRYWAIT P0, [R7+URZ], R0 ;  /* 0x00000000070075a7 */ /* 0x001064000800017f */
[----:B-1----:R-:W-:Y:S05]  /*14c30*/  @!P0 NANOSLEEP.SYNCS 0x989680 ;  /* 0x009896800000895d */ /* 0x002fea0003900000 */
[----:B------:R-:W1:Y:S02]  /*14c40*/  @!P0 SYNCS.PHASECHK.TRANS64 P0, [R7+URZ], R0 ;  /* 0x00000000070085a7 */ /* 0x000e64000800007f */
[----:B-1----:R-:W-:Y:S05]  /*14c50*/  @!P0 BRA `(.L_x_577) ;  /* 0xfffffffc00f08947 */ /* 0x002fea000383ffff */
[----:B------:R-:W-:Y:S05]  /*14c60*/  BRA `(.L_x_591) ;  /* 0xfffffff800d87947 */ /* 0x000fea000383ffff */
.L_x_592:
[----:B------:R-:W-:-:S00]  /*14c70*/  BRA `(.L_x_592) ;  /* 0xfffffffc00fc7947 */ /* 0x000fc0000383ffff */
[----:B------:R-:W-:-:S00]  /*14c80*/  NOP ;  /* 0x0000000000007918 */ /* 0x000fc00000000000 */
[----:B------:R-:W-:-:S00]  /*14c90*/  NOP ;  /* 0x0000000000007918 */ /* 0x000fc00000000000 */
[----:B------:R-:W-:-:S00]  /*14ca0*/  NOP ;  /* 0x0000000000007918 */ /* 0x000fc00000000000 */
[----:B------:R-:W-:-:S00]  /*14cb0*/  NOP ;  /* 0x0000000000007918 */ /* 0x000fc00000000000 */
[----:B------:R-:W-:-:S00]  /*14cc0*/  NOP ;  /* 0x0000000000007918 */ /* 0x000fc00000000000 */
[----:B------:R-:W-:-:S00]  /*14cd0*/  NOP ;  /* 0x0000000000007918 */ /* 0x000fc00000000000 */
[----:B------:R-:W-:-:S00]  /*14ce0*/  NOP ;  /* 0x0000000000007918 */ /* 0x000fc00000000000 */
[----:B------:R-:W-:-:S00]  /*14cf0*/  NOP ;  /* 0x0000000000007918 */ /* 0x000fc00000000000 */
.L_x_593:


//--------------------- .nv.global.init           --------------------------
	.section	.nv.global.init,"aw",@progbits
.nv.global.init:
	.type		$str$22,@object
	.size		$str$22,($str$23 - $str$22)
$str$22:
        /*0000*/ 	.byte	0x6b, 0x5f, 0x74, 0x69, 0x6c, 0x65, 0x5f, 0x63, 0x6f, 0x75, 0x6e, 0x74, 0x20, 0x3e, 0x3d, 0x20
        /*0010*/ 	.byte	0x31, 0x00
	.type		$str$23,@object
	.size		$str$23,(__unnamed_1 - $str$23)
$str$23:
        /*0012*/ 	.byte	0x2f, 0x74, 0x6d, 0x70, 0x2f, 0x63, 0x75, 0x74, 0x6c, 0x61, 0x73, 0x73, 0x5f, 0x73, 0x77, 0x65
        /*0022*/ 	.byte	0x65, 0x70, 0x5f, 0x73, 0x72, 0x63, 0x2f, 0x69, 0x6e, 0x63, 0x6c, 0x75, 0x64, 0x65, 0x2f, 0x63
        /*0032*/ 	.byte	0x75, 0x74, 0x6c, 0x61, 0x73, 0x73, 0x2f, 0x67, 0x65, 0x6d, 0x6d, 0x2f, 0x63, 0x6f, 0x6c, 0x6c
        /*0042*/ 	.byte	0x65, 0x63, 0x74, 0x69, 0x76, 0x65, 0x2f, 0x73, 0x6d, 0x39, 0x30, 0x5f, 0x6d, 0x6d, 0x61, 0x5f
        /*0052*/ 	.byte	0x74, 0x6d, 0x61, 0x5f, 0x67, 0x6d, 0x6d, 0x61, 0x5f, 0x73, 0x73, 0x5f, 0x77, 0x61, 0x72, 0x70
        /*0062*/ 	.byte	0x73, 0x70, 0x65, 0x63, 0x69, 0x61, 0x6c, 0x69, 0x7a, 0x65, 0x64, 0x2e, 0x68, 0x70, 0x70, 0x00
	.type		__unnamed_1,@object
	.size		__unnamed_1,(.L_0 - __unnamed_1)
__unnamed_1:
        /* <DEDUP_REMOVED lines=174> */
        /*0b52*/ 	.byte	0x74, 0x69, 0x74, 0x79, 0x5d, 0x00
.L_0:


//--------------------- .nv.shared._ZN7cutlass13device_kernelINS_4gemm6kernel13GemmUniversalIN4cute5tupleIJiiiiEEENS1_10collective13CollectiveMmaINS1_34MainloopSm90TmaGmmaWarpSpecializedILi7ENS5_IJNS4_1CILi4EEESB_NSA_ILi1EEEEEENS1_35KernelTmaWarpSpecializedCooperativeEEENS5_IJNSA_ILi256EEESG_NSA_ILi64EEEEEEaNS5_IJlSC_lEEEaSJ_NS4_8TiledMMAINS4_8MMA_AtomIJNS4_4SM904GMMA27MMA_64x256x32_S32S8S8_SS_TNEEEENS4_6LayoutINS5_IJNSA_ILi2EEESC_SC_EEENS5_IJSC_NSA_ILi0EEEST_EEEEENS5_IJNS4_10UnderscoreESW_SW_EEEEENS4_23SM90_TMA_LOAD_MULTICASTENS4_14ComposedLayoutINS4_7SwizzleILi2ELi4ELi3EEENS4_18smem_ptr_flag_bitsILi8EEENSQ_INS5_IJNSA_ILi8EEESH_EEENS5_IJSH_SC_EEEEEEEvNS4_8identityESZ_S19_vS1A_EENS_8epilogue10collective6detail29Sm90TmaWarpSpecializedAdapterINS1D_15DefaultEpilogueIaSJ_SJ_NS1C_6thread17LinearCombinationIaLi1EiiLNS1H_9ScaleType4KindE0ELNS_15FloatRoundStyleE2EaEENS1_15EpilogueDefaultEEEEEvvEEEEvNT_6ParamsE --------------------------
	.section	.nv.shared._ZN7cutlass13device_kernelINS_4gemm6kernel13GemmUniversalIN4cute5tupleIJiiiiEEENS1_10collective13CollectiveMmaINS1_34MainloopSm90TmaGmmaWarpSpecializedILi7ENS5_IJNS4_1CILi4EEESB_NSA_ILi1EEEEEENS1_35KernelTmaWarpSpecializedCooperativeEEENS5_IJNSA_ILi256EEESG_NSA_ILi64EEEEEEaNS5_IJlSC_lEEEaSJ_NS4_8TiledMMAINS4_8MMA_AtomIJNS4_4SM904GMMA27MMA_64x256x32_S32S8S8_SS_TNEEEENS4_6LayoutINS5_IJNSA_ILi2EEESC_SC_EEENS5_IJSC_NSA_ILi0EEEST_EEEEENS5_IJNS4_10UnderscoreESW_SW_EEEEENS4_23SM90_TMA_LOAD_MULTICASTENS4_14ComposedLayoutINS4_7SwizzleILi2ELi4ELi3EEENS4_18smem_ptr_flag_bitsILi8EEENSQ_INS5_IJNSA_ILi8EEESH_EEENS5_IJSH_SC_EEEEEEEvNS4_8identityESZ_S19_vS1A_EENS_8epilogue10collective6detail29Sm90TmaWarpSpecializedAdapterINS1D_15DefaultEpilogueIaSJ_SJ_NS1C_6thread17LinearCombinationIaLi1EiiLNS1H_9ScaleType4KindE0ELNS_15FloatRoundStyleE2EaEENS1_15EpilogueDefaultEEEEEvvEEEEvNT_6ParamsE,"aw",@nobits
	.sectionflags	@""
	.align	16
	.zero		1024


//--------------------- .nv.shared.reserved.0     --------------------------
	.section	.nv.shared.reserved.0,"aw",@nobits
	.weak		__nv_reservedSMEM_offset_0_alias
	.size		__nv_reservedSMEM_offset_0_alias, 0, 0
	.other		__nv_reservedSMEM_offset_0_alias,@"STO_CUDA_RESERVED_SHARED STV_DEFAULT"
__nv_reservedSMEM_offset_0_alias:
	.zero		0


//--------------------- .nv.global                --------------------------
	.section	.nv.global,"aw",@nobits
.nv.global:
	.type		_ZN40_INTERNAL_21907e53_4_k_cu_8f091e18_182184cute1_E,@object
	.size		_ZN40_INTERNAL_21907e53_4_k_cu_8f091e18_182184cute1_E,(_ZN40_INTERNAL_21907e53_4_k_cu_8f091e18_182184cuda3std3__45__cpo6cbeginE - _ZN40_INTERNAL_21907e53_4_k_cu_8f091e18_182184cute1_E)
_ZN40_INTERNAL_21907e53_4_k_cu_8f091e18_182184cute1_E:
	.zero		1
	.type		_ZN40_INTERNAL_21907e53_4_k_cu_8f091e18_182184cuda3std3__45__cpo6cbeginE,@object
	.size		_ZN40_INTERNAL_21907e53_4_k_cu_8f091e18_182184cuda3std3__45__cpo6cbeginE,(_ZN40_INTERNAL_21907e53_4_k_cu_8f091e18_182184cuda3std3__48in_placeE - _ZN40_INTERNAL_21907e53_4_k_cu_8f091e18_182184cuda3std3__45__cpo6cbeginE)
_ZN40_INTERNAL_21907e53_4_k_cu_8f091e18_182184cuda3std3__45__cpo6cbeginE:
	.zero		1
	.type		_ZN40_INTERNAL_21907e53_4_k_cu_8f091e18_182184cuda3std3__48in_placeE,@object
	.size		_ZN40_INTERNAL_21907e53_4_k_cu_8f091e18_182184cuda3std3__48in_placeE,(_ZN40_INTERNAL_21907e53_4_k_cu_8f091e18_182184cuda3std6ranges3__45__cpo9iter_moveE - _ZN40_INTERNAL_21907e53_4_k_cu_8f091e18_182184cuda3std3__48in_placeE)
_ZN40_INTERNAL_21907e53_4_k_cu_8f091e18_182184cuda3std3__48in_placeE:
	.zero		1
	.type		_ZN40_INTERNAL_21907e53_4_k_cu_8f091e18_182184cuda3std6ranges3__45__cpo9iter_moveE,@object
	.size		_ZN40_INTERNAL_21907e53_4_k_cu_8f091e18_182184cuda3std6ranges3__45__cpo9iter_moveE,(_ZN40_INTERNAL_21907e53_4_k_cu_8f091e18_182184cuda3std3__45__cpo5beginE - _ZN40_INTERNAL_21907e53_4_k_cu_8f091e18_182184cuda3std6ranges3__45__cpo9iter_moveE)
_ZN40_INTERNAL_21907e53_4_k_cu_8f091e18_182184cuda3std6ranges3__45__cpo9iter_moveE:
	.zero		1
	.type		_ZN40_INTERNAL_21907e53_4_k_cu_8f091e18_182184cuda3std3__45__cpo5beginE,@object
	.size		_ZN40_INTERNAL_21907e53_4_k_cu_8f091e18_182184cuda3std3__45__cpo5beginE,(_ZN40_INTERNAL_21907e53_4_k_cu_8f091e18_182184cuda3std3__442_GLOBAL__N__21907e53_4_k_cu_8f091e18_182186ignoreE - _ZN40_INTERNAL_21907e53_4_k_cu_8f091e18_182184cuda3std3__45__cpo5beginE)
_ZN40_INTERNAL_21907e53_4_k_cu_8f091e18_182184cuda3std3__45__cpo5beginE:
	.zero		1
	.type		_ZN40_INTERNAL_21907e53_4_k_cu_8f091e18_182184cuda3std3__442_GLOBAL__N__21907e53_4_k_cu_8f091e18_182186ignoreE,@object
	.size		_ZN40_INTERNAL_21907e53_4_k_cu_8f091e18_182184cuda3std3__442_GLOBAL__N__21907e53_4_k_cu_8f091e18_182186ignoreE,(_ZN40_INTERNAL_21907e53_4_k_cu_8f091e18_182184cute7productE - _ZN40_INTERNAL_21907e53_4_k_cu_8f091e18_182184cuda3std3__442_GLOBAL__N__21907e53_4_k_cu_8f091e18_182186ignoreE)
_ZN40_INTERNAL_21907e53_4_k_cu_8f091e18_182184cuda3std3__442_GLOBAL__N__21907e53_4_k_cu_8f091e18_182186ignoreE:
	.zero		1
	.type		_ZN40_INTERNAL_21907e53_4_k_cu_8f091e18_182184cute7productE,@object
	.size		_ZN40_INTERNAL_21907e53_4_k_cu_8f091e18_182184cute7productE,(_ZN40_INTERNAL_21907e53_4_k_cu_8f091e18_182184cuda3std3__45__cpo3endE - _ZN40_INTERNAL_21907e53_4_k_cu_8f091e18_182184cute7productE)
_ZN40_INTERNAL_21907e53_4_k_cu_8f091e18_182184cute7productE:
	.zero		1
	.type		_ZN40_INTERNAL_21907e53_4_k_cu_8f091e18_182184cuda3std3__45__cpo3endE,@object
	.size		_ZN40_INTERNAL_21907e53_4_k_cu_8f091e18_182184cuda3std3__45__cpo3endE,(_ZN40_INTERNAL_21907e53_4_k_cu_8f091e18_182184cuda3std3__419piecewise_constructE - _ZN40_INTERNAL_21907e53_4_k_cu_8f091e18_182184cuda3std3__45__cpo3endE)
_ZN40_INTERNAL_21907e53_4_k_cu_8f091e18_182184cuda3std3__45__cpo3endE:
	.zero		1
	.type		_ZN40_INTERNAL_21907e53_4_k_cu_8f091e18_182184cuda3std3__419piecewise_constructE,@object
	.size		_ZN40_INTERNAL_21907e53_4_k_cu_8f091e18_182184cuda3std3__419piecewise_constructE,(_ZN40_INTERNAL_21907e53_4_k_cu_8f091e18_182184cuda3std3__45__cpo4cendE - _ZN40_INTERNAL_21907e53_4_k_cu_8f091e18_182184cuda3std3__419piecewise_constructE)
_ZN40_INTERNAL_21907e53_4_k_cu_8f091e18_182184cuda3std3__419piecewise_constructE:
	.zero		1
	.type		_ZN40_INTERNAL_21907e53_4_k_cu_8f091e18_182184cuda3std3__45__cpo4cendE,@object
	.size		_ZN40_INTERNAL_21907e53_4_k_cu_8f091e18_182184cuda3std3__45__cpo4cendE,(_ZN40_INTERNAL_21907e53_4_k_cu_8f091e18_182184cuda3std6ranges3__45__cpo4swapE - _ZN40_INTERNAL_21907e53_4_k_cu_8f091e18_182184cuda3std3__45__cpo4cendE)
_ZN40_INTERNAL_21907e53_4_k_cu_8f091e18_182184cuda3std3__45__cpo4cendE:
	.zero		1
	.type		_ZN40_INTERNAL_21907e53_4_k_cu_8f091e18_182184cuda3std6ranges3__45__cpo4swapE,@object
	.size		_ZN40_INTERNAL_21907e53_4_k_cu_8f091e18_182184cuda3std6ranges3__45__cpo4swapE,(.L_8 - _ZN40_INTERNAL_21907e53_4_k_cu_8f091e18_182184cuda3std6ranges3__45__cpo4swapE)
_ZN40_INTERNAL_21907e53_4_k_cu_8f091e18_182184cuda3std6ranges3__45__cpo4swapE:
	.zero		1
.L_8:


//--------------------- .nv.constant0._ZN7cutlass13device_kernelINS_4gemm6kernel13GemmUniversalIN4cute5tupleIJiiiiEEENS1_10collective13CollectiveMmaINS1_34MainloopSm90TmaGmmaWarpSpecializedILi7ENS5_IJNS4_1CILi4EEESB_NSA_ILi1EEEEEENS1_35KernelTmaWarpSpecializedCooperativeEEENS5_IJNSA_ILi256EEESG_NSA_ILi64EEEEEEaNS5_IJlSC_lEEEaSJ_NS4_8TiledMMAINS4_8MMA_AtomIJNS4_4SM904GMMA27MMA_64x256x32_S32S8S8_SS_TNEEEENS4_6LayoutINS5_IJNSA_ILi2EEESC_SC_EEENS5_IJSC_NSA_ILi0EEEST_EEEEENS5_IJNS4_10UnderscoreESW_SW_EEEEENS4_23SM90_TMA_LOAD_MULTICASTENS4_14ComposedLayoutINS4_7SwizzleILi2ELi4ELi3EEENS4_18smem_ptr_flag_bitsILi8EEENSQ_INS5_IJNSA_ILi8EEESH_EEENS5_IJSH_SC_EEEEEEEvNS4_8identityESZ_S19_vS1A_EENS_8epilogue10collective6detail29Sm90TmaWarpSpecializedAdapterINS1D_15DefaultEpilogueIaSJ_SJ_NS1C_6thread17LinearCombinationIaLi1EiiLNS1H_9ScaleType4KindE0ELNS_15FloatRoundStyleE2EaEENS1_15EpilogueDefaultEEEEEvvEEEEvNT_6ParamsE --------------------------
	.section	.nv.constant0._ZN7cutlass13device_kernelINS_4gemm6kernel13GemmUniversalIN4cute5tupleIJiiiiEEENS1_10collective13CollectiveMmaINS1_34MainloopSm90TmaGmmaWarpSpecializedILi7ENS5_IJNS4_1CILi4EEESB_NSA_ILi1EEEEEENS1_35KernelTmaWarpSpecializedCooperativeEEENS5_IJNSA_ILi256EEESG_NSA_ILi64EEEEEEaNS5_IJlSC_lEEEaSJ_NS4_8TiledMMAINS4_8MMA_AtomIJNS4_4SM904GMMA27MMA_64x256x32_S32S8S8_SS_TNEEEENS4_6LayoutINS5_IJNSA_ILi2EEESC_SC_EEENS5_IJSC_NSA_ILi0EEEST_EEEEENS5_IJNS4_10UnderscoreESW_SW_EEEEENS4_23SM90_TMA_LOAD_MULTICASTENS4_14ComposedLayoutINS4_7SwizzleILi2ELi4ELi3EEENS4_18smem_ptr_flag_bitsILi8EEENSQ_INS5_IJNSA_ILi8EEESH_EEENS5_IJSH_SC_EEEEEEEvNS4_8identityESZ_S19_vS1A_EENS_8epilogue10collective6detail29Sm90TmaWarpSpecializedAdapterINS1D_15DefaultEpilogueIaSJ_SJ_NS1C_6thread17LinearCombinationIaLi1EiiLNS1H_9ScaleType4KindE0ELNS_15FloatRoundStyleE2EaEENS1_15EpilogueDefaultEEEEEvvEEEEvNT_6ParamsE,"a",@progbits
	.sectionflags	@""
	.align	4
.nv.constant0._ZN7cutlass13device_kernelINS_4gemm6kernel13GemmUniversalIN4cute5tupleIJiiiiEEENS1_10collective13CollectiveMmaINS1_34MainloopSm90TmaGmmaWarpSpecializedILi7ENS5_IJNS4_1CILi4EEESB_NSA_ILi1EEEEEENS1_35KernelTmaWarpSpecializedCooperativeEEENS5_IJNSA_ILi256EEESG_NSA_ILi64EEEEEEaNS5_IJlSC_lEEEaSJ_NS4_8TiledMMAINS4_8MMA_AtomIJNS4_4SM904GMMA27MMA_64x256x32_S32S8S8_SS_TNEEEENS4_6LayoutINS5_IJNSA_ILi2EEESC_SC_EEENS5_IJSC_NSA_ILi0EEEST_EEEEENS5_IJNS4_10UnderscoreESW_SW_EEEEENS4_23SM90_TMA_LOAD_MULTICASTENS4_14ComposedLayoutINS4_7SwizzleILi2ELi4ELi3EEENS4_18smem_ptr_flag_bitsILi8EEENSQ_INS5_IJNSA_ILi8EEESH_EEENS5_IJSH_SC_EEEEEEEvNS4_8identityESZ_S19_vS1A_EENS_8epilogue10collective6detail29Sm90TmaWarpSpecializedAdapterINS1D_15DefaultEpilogueIaSJ_SJ_NS1C_6thread17LinearCombinationIaLi1EiiLNS1H_9ScaleType4KindE0ELNS_15FloatRoundStyleE2EaEENS1_15EpilogueDefaultEEEEEvvEEEEvNT_6ParamsE:
	.zero		1664


//--------------------- SYMBOLS --------------------------

	.type		.nv.reservedSmem.offset0,@object
	.size		.nv.reservedSmem.offset0,0x4
	.type		__assertfail,@function
